def gluon_tcgen05(
    a_ptr,
    b_ptr,
    c_ptr,
    M,
    N,
    K,
    stride_am,
    stride_bk,
    stride_cm,
    BLOCK_M: gl.constexpr,
    BLOCK_N: gl.constexpr,
    BLOCK_K: gl.constexpr,
    DTYPE: gl.constexpr,
    A_LAYOUT: gl.constexpr,
    B_LAYOUT: gl.constexpr,
    C_LAYOUT: gl.constexpr,
    B_SHAPE: gl.constexpr,
    TMEM_LAYOUT: gl.constexpr,
    TMEM_REG: gl.constexpr,
    TRANS_B: gl.constexpr,
    NUM_BUFFERS: gl.constexpr,
):
    a_desc = tma.make_tensor_descriptor(
        a_ptr, [M, K], [stride_am, 1], [BLOCK_M, BLOCK_K], A_LAYOUT
    )
    b_desc = tma.make_tensor_descriptor(
        b_ptr,
        [N, K] if TRANS_B else [K, N],
        [stride_bk, 1],
        B_SHAPE,
        B_LAYOUT,
    )
    c_desc = tma.make_tensor_descriptor(
        c_ptr, [M, N], [stride_cm, 1], [BLOCK_M, BLOCK_N], C_LAYOUT
    )

    a_bufs = gl.allocate_shared_memory(
        DTYPE, [NUM_BUFFERS, BLOCK_M, BLOCK_K], A_LAYOUT
    )
    b_bufs = gl.allocate_shared_memory(DTYPE, [NUM_BUFFERS] + B_SHAPE, B_LAYOUT)

    pid_m = gl.program_id(0)
    pid_n = gl.program_id(1)
    off_m = pid_m * BLOCK_M
    off_n = pid_n * BLOCK_N

    tma_bars = gl.allocate_shared_memory(
        gl.int64, [NUM_BUFFERS, 1], mbarrier.MBarrierLayout()
    )
    mma_bars = gl.allocate_shared_memory(
        gl.int64, [NUM_BUFFERS, 1], mbarrier.MBarrierLayout()
    )
    for i in gl.static_range(NUM_BUFFERS):
        mbarrier.init(tma_bars.index(i), count=1)
        mbarrier.init(mma_bars.index(i), count=1)

    acc_tmem = allocate_tensor_memory(gl.float32, [BLOCK_M, BLOCK_N], TMEM_LAYOUT)
    idx = 0
    phase = 0
    use_acc = False
    for k in range(0, K, BLOCK_K):
        a = a_bufs.index(idx)
        b = b_bufs.index(idx)
        tma_bar = tma_bars.index(idx)
        mma_bar = mma_bars.index(idx)
        mbarrier.expect(
            tma_bar, a_desc.block_type.nbytes + b_desc.block_type.nbytes
        )
        tma.async_copy_global_to_shared(a_desc, [off_m, k], tma_bar, a)
        tma.async_copy_global_to_shared(
            b_desc, [off_n, k] if TRANS_B else [k, off_n], tma_bar, b
        )
        mbarrier.wait(tma_bar, phase=phase)

        if TRANS_B:
            b = b.permute((1, 0))
        tcgen05_mma(a, b, acc_tmem, use_acc=use_acc)
        tcgen05_commit(mma_bar)
        mbarrier.wait(mma_bar, phase=phase)
        use_acc = True

        idx += 1
        if idx == NUM_BUFFERS:
            idx = 0
            phase ^= 1

    for i in gl.static_range(NUM_BUFFERS):
        mbarrier.invalidate(tma_bars.index(i))
        mbarrier.invalidate(mma_bars.index(i))

    acc = acc_tmem.load(TMEM_REG)
    c_smem = gl.allocate_shared_memory(DTYPE, [BLOCK_M, BLOCK_N], C_LAYOUT)
    c_smem.store(acc.to(DTYPE))
    fence_async_shared()
    tma.async_copy_shared_to_global(c_desc, [off_m, off_n], c_smem)
    tma.store_wait(pendings=0)

# config = {"BLOCK_K": 128, "BLOCK_M": 64, "BLOCK_N": 64, "arch": "sm_100", "dtype": "fp8e4m3", "num_buffers": 4, "num_warps": 8, "trans_b": 0}
# arch = sm_100


// ===== COMPILED SASS (sm_100a) =====

	.target	sm_100a

	.elftype	@"ET_EXEC"


//--------------------- .note.nv.tkinfo           --------------------------
	.section	.note.nv.tkinfo,"",@"SHT_NOTE"
	.sectionflags	@"SHF_NOTE_NV_TKINFO"
	.tkinfo
        /*0018*/ 	.word	0x00000081
        /*0030*/ 	.string	""
        /*0030*/ 	.string	"ptxas-blackwell"
        /*0030*/ 	.string	"Cuda compilation tools, release 12.9, V12.9.86"
        /*0030*/ 	.string	"Build cuda_12.9.r12.9/compiler.36037853_0"
        /*0030*/ 	.string	"-v  -suppress-debug-info  -lineinfo  -arch sm_100a "



//--------------------- .note.nv.cuver            --------------------------
	.section	.note.nv.cuver,"",@"SHT_NOTE"
	.sectionflags	@"SHF_NOTE_NV_CUVER"
        /*0018*/ 	.short	0x0001
        /*001a*/ 	.short	0x0064
        /*001c*/ 	.short	0x0001
        /*001e*/ 	.short	0x0000
        /*0020*/ 	.short	0x0001
        /*0022*/ 	.short	0x0000


//--------------------- .nv.info                  --------------------------
	.section	.nv.info,"",@"SHT_CUDA_INFO"
	.align	4


	//----- nvinfo : EIATTR_REGCOUNT
	.align		4
        /*0000*/ 	.byte	0x04, 0x2f
        /*0002*/ 	.short	(.L_4 - .L_3)
	.align		4
.L_3:
        /*0004*/ 	.word	index@(gluon_tcgen05)
        /*0008*/ 	.word	0x00000018


	//----- nvinfo : EIATTR_FRAME_SIZE
	.align		4
.L_4:
        /*000c*/ 	.byte	0x04, 0x11
        /*000e*/ 	.short	(.L_6 - .L_5)
	.align		4
.L_5:
        /*0010*/ 	.word	index@($__internal_2_$__cuda_sm10x_tcgen05_guardrail_trap_unallocated_columns_being_dealloced)
        /*0014*/ 	.word	0x00000000


	//----- nvinfo : EIATTR_FRAME_SIZE
	.align		4
.L_6:
        /*0018*/ 	.byte	0x04, 0x11
        /*001a*/ 	.short	(.L_8 - .L_7)
	.align		4
.L_7:
        /*001c*/ 	.word	index@($__internal_1_$__cuda_sm10x_tcgen05_guardrail_trap_phase_invalid_during_alloc)
        /*0020*/ 	.word	0x00000000


	//----- nvinfo : EIATTR_FRAME_SIZE
	.align		4
.L_8:
        /*0024*/ 	.byte	0x04, 0x11
        /*0026*/ 	.short	(.L_10 - .L_9)
	.align		4
.L_9:
        /*0028*/ 	.word	index@($__internal_0_$__cuda_sm10x_tcgen05_guardrail_trap_col_being_dealloced_not_returned_by_alloc)
        /*002c*/ 	.word	0x00000000


	//----- nvinfo : EIATTR_FRAME_SIZE
	.align		4
.L_10:
        /*0030*/ 	.byte	0x04, 0x11
        /*0032*/ 	.short	(.L_12 - .L_11)
	.align		4
.L_11:
        /*0034*/ 	.word	index@(gluon_tcgen05)
        /*0038*/ 	.word	0x00000000


	//----- nvinfo : EIATTR_MIN_STACK_SIZE
	.align		4
.L_12:
        /*003c*/ 	.byte	0x04, 0x12
        /*003e*/ 	.short	(.L_14 - .L_13)
	.align		4
.L_13:
        /*0040*/ 	.word	index@(gluon_tcgen05)
        /*0044*/ 	.word	0x00000000
.L_14:


//--------------------- .nv.info.gluon_tcgen05    --------------------------
	.section	.nv.info.gluon_tcgen05,"",@"SHT_CUDA_INFO"
	.sectionflags	@""
	.align	4


	//----- nvinfo : EIATTR_CUDA_API_VERSION
	.align		4
        /*0000*/ 	.byte	0x04, 0x37
        /*0002*/ 	.short	(.L_16 - .L_15)
.L_15:
        /*0004*/ 	.word	0x00000081


	//----- nvinfo : EIATTR_KPARAM_INFO
	.align		4
.L_16:
        /*0008*/ 	.byte	0x04, 0x17
        /*000a*/ 	.short	(.L_18 - .L_17)
.L_17:
        /*000c*/ 	.word	0x00000000
        /*0010*/ 	.short	0x000a
        /*0012*/ 	.short	0x0048
        /*0014*/ 	.byte	0x00, 0xf4, 0x21, 0x00


	//----- nvinfo : EIATTR_KPARAM_INFO
	.align		4
.L_18:
        /*0018*/ 	.byte	0x04, 0x17
        /*001a*/ 	.short	(.L_20 - .L_19)
.L_19:
        /*001c*/ 	.word	0x00000000
        /*0020*/ 	.short	0x0009
        /*0022*/ 	.short	0x0040
        /*0024*/ 	.byte	0x00, 0xf4, 0x21, 0x00


	//----- nvinfo : EIATTR_KPARAM_INFO
	.align		4
.L_20:
        /*0028*/ 	.byte	0x04, 0x17
        /*002a*/ 	.short	(.L_22 - .L_21)
.L_21:
        /*002c*/ 	.word	0x00000000
        /*0030*/ 	.short	0x0008
        /*0032*/ 	.short	0x0038
        /*0034*/ 	.byte	0x00, 0xf0, 0x21, 0x00


	//----- nvinfo : EIATTR_KPARAM_INFO
	.align		4
.L_22:
        /*0038*/ 	.byte	0x04, 0x17
        /*003a*/ 	.short	(.L_24 - .L_23)
.L_23:
        /*003c*/ 	.word	0x00000000
        /*0040*/ 	.short	0x0007
        /*0042*/ 	.short	0x0030
        /*0044*/ 	.byte	0x00, 0xf0, 0x21, 0x00


	//----- nvinfo : EIATTR_KPARAM_INFO
	.align		4
.L_24:
        /*0048*/ 	.byte	0x04, 0x17
        /*004a*/ 	.short	(.L_26 - .L_25)
.L_25:
        /*004c*/ 	.word	0x00000000
        /*0050*/ 	.short	0x0006
        /*0052*/ 	.short	0x0028
        /*0054*/ 	.byte	0x00, 0xf0, 0x21, 0x00


	//----- nvinfo : EIATTR_KPARAM_INFO
	.align		4
.L_26:
        /*0058*/ 	.byte	0x04, 0x17
        /*005a*/ 	.short	(.L_28 - .L_27)
.L_27:
        /*005c*/ 	.word	0x00000000
        /*0060*/ 	.short	0x0005
        /*0062*/ 	.short	0x0020
        /*0064*/ 	.byte	0x00, 0xf0, 0x11, 0x00


	//----- nvinfo : EIATTR_KPARAM_INFO
	.align		4
.L_28:
        /*0068*/ 	.byte	0x04, 0x17
        /*006a*/ 	.short	(.L_30 - .L_29)
.L_29:
        /*006c*/ 	.word	0x00000000
        /*0070*/ 	.short	0x0004
        /*0072*/ 	.short	0x001c
        /*0074*/ 	.byte	0x00, 0xf0, 0x11, 0x00


	//----- nvinfo : EIATTR_KPARAM_INFO
	.align		4
.L_30:
        /*0078*/ 	.byte	0x04, 0x17
        /*007a*/ 	.short	(.L_32 - .L_31)
.L_31:
        /*007c*/ 	.word	0x00000000
        /*0080*/ 	.short	0x0003
        /*0082*/ 	.short	0x0018
        /*0084*/ 	.byte	0x00, 0xf0, 0x11, 0x00


	//----- nvinfo : EIATTR_KPARAM_INFO
	.align		4
.L_32:
        /*0088*/ 	.byte	0x04, 0x17
        /*008a*/ 	.short	(.L_34 - .L_33)
.L_33:
        /*008c*/ 	.word	0x00000000
        /*0090*/ 	.short	0x0002
        /*0092*/ 	.short	0x0010
        /*0094*/ 	.byte	0x00, 0xf4, 0x21, 0x00


	//----- nvinfo : EIATTR_KPARAM_INFO
	.align		4
.L_34:
        /*0098*/ 	.byte	0x04, 0x17
        /*009a*/ 	.short	(.L_36 - .L_35)
.L_35:
        /*009c*/ 	.word	0x00000000
        /*00a0*/ 	.short	0x0001
        /*00a2*/ 	.short	0x0008
        /*00a4*/ 	.byte	0x00, 0xf4, 0x21, 0x00


	//----- nvinfo : EIATTR_KPARAM_INFO
	.align		4
.L_36:
        /*00a8*/ 	.byte	0x04, 0x17
        /*00aa*/ 	.short	(.L_38 - .L_37)
.L_37:
        /*00ac*/ 	.word	0x00000000
        /*00b0*/ 	.short	0x0000
        /*00b2*/ 	.short	0x0000
        /*00b4*/ 	.byte	0x00, 0xf4, 0x21, 0x00


	//----- nvinfo : EIATTR_AT_ENTRY_FRAGMENTS
	.align		4
.L_38:
        /*00b8*/ 	.byte	0x04, 0x4f
        /*00ba*/ 	.short	(.L_40 - .L_39)


	//   ....[0]....
.L_39:
        /*00bc*/ 	.word	0x00000004


	//----- nvinfo : EIATTR_RESERVED_SMEM_USED
	.align		4
.L_40:
        /*00c0*/ 	.byte	0x01, 0x41
	.zero		2


	//----- nvinfo : EIATTR_SPARSE_MMA_MASK
	.align		4
        /*00c4*/ 	.byte	0x03, 0x50
        /*00c6*/ 	.short	0x0000


	//----- nvinfo : EIATTR_TCGEN05_1CTA_USED
	.align		4
        /*00c8*/ 	.byte	0x01, 0x51
	.zero		2


	//----- nvinfo : EIATTR_MAXREG_COUNT
	.align		4
        /*00cc*/ 	.byte	0x03, 0x1b
        /*00ce*/ 	.short	0x00ff


	//----- nvinfo : EIATTR_NUM_BARRIERS
	.align		4
        /*00d0*/ 	.byte	0x02, 0x4c
        /*00d2*/ 	.byte	0x01
	.zero		1


	//----- nvinfo : EIATTR_INT_WARP_WIDE_INSTR_OFFSETS
	.align		4
        /*00d4*/ 	.byte	0x04, 0x31
        /*00d6*/ 	.short	(.L_42 - .L_41)


	//   ....[0]....
.L_41:
        /*00d8*/ 	.word	0x00001620


	//   ....[1]....
        /*00dc*/ 	.word	0x00001640


	//   ....[2]....
        /*00e0*/ 	.word	0x000016c0


	//   ....[3]....
        /*00e4*/ 	.word	0x00001a80


	//   ....[4]....
        /*00e8*/ 	.word	0x00001a90


	//   ....[5]....
        /*00ec*/ 	.word	0x00001aa0


	//   ....[6]....
        /*00f0*/ 	.word	0x00001ab0


	//   ....[7]....
        /*00f4*/ 	.word	0x00001dd0


	//   ....[8]....
        /*00f8*/ 	.word	0x00001de0


	//   ....[9]....
        /*00fc*/ 	.word	0x00001f50


	//   ....[10]....
        /*0100*/ 	.word	0x00001fa0


	//   ....[11]....
        /*0104*/ 	.word	0x00001fb0


	//   ....[12]....
        /*0108*/ 	.word	0x00001fe0


	//   ....[13]....
        /*010c*/ 	.word	0x000022d0


	//   ....[14]....
        /*0110*/ 	.word	0x000022e0


	//   ....[15]....
        /*0114*/ 	.word	0x000026b0


	//   ....[16]....
        /*0118*/ 	.word	0x000026c0


	//   ....[17]....
        /*011c*/ 	.word	0x00002970


	//   ....[18]....
        /*0120*/ 	.word	0x000029c0


	//----- nvinfo : EIATTR_COOP_GROUP_MASK_REGIDS
	.align		4
.L_42:
        /*0124*/ 	.byte	0x04, 0x29
        /*0126*/ 	.short	(.L_44 - .L_43)


	//   ....[0]....
.L_43:
        /*0128*/ 	.word	0xffffffff


	//   ....[1]....
        /*012c*/ 	.word	0xffffffff


	//   ....[2]....
        /*0130*/ 	.word	0xffffffff


	//   ....[3]....
        /*0134*/ 	.word	0xffffffff


	//   ....[4]....
        /*0138*/ 	.word	0xffffffff


	//   ....[5]....
        /*013c*/ 	.word	0xffffffff


	//   ....[6]....
        /*0140*/ 	.word	0xffffffff


	//   ....[7]....
        /*0144*/ 	.word	0xffffffff


	//   ....[8]....
        /*0148*/ 	.word	0xffffffff


	//   ....[9]....
        /*014c*/ 	.word	0xffffffff


	//----- nvinfo : EIATTR_COOP_GROUP_INSTR_OFFSETS
	.align		4
.L_44:
        /*0150*/ 	.byte	0x04, 0x28
        /*0152*/ 	.short	(.L_46 - .L_45)


	//   ....[0]....
.L_45:
        /*0154*/ 	.word	0x00000050


	//   ....[1]....
        /*0158*/ 	.word	0x00000310


	//   ....[2]....
        /*015c*/ 	.word	0x000004f0


	//   ....[3]....
        /*0160*/ 	.word	0x000009a0


	//   ....[4]....
        /*0164*/ 	.word	0x00000ae0


	//   ....[5]....
        /*0168*/ 	.word	0x00000f50


	//   ....[6]....
        /*016c*/ 	.word	0x00001090


	//   ....[7]....
        /*0170*/ 	.word	0x000014e0


	//   ....[8]....
        /*0174*/ 	.word	0x00002800


	//   ....[9]....
        /*0178*/ 	.word	0x00002a70


	//----- nvinfo : EIATTR_VRC_CTA_INIT_COUNT
	.align		4
.L_46:
        /*017c*/ 	.byte	0x02, 0x4a
        /*017e*/ 	.byte	0x80
	.zero		1


	//----- nvinfo : EIATTR_MBARRIER_INSTR_OFFSETS
	.align		4
        /*0180*/ 	.byte	0x04, 0x39
        /*0182*/ 	.short	(.L_48 - .L_47)


	//   ....[0]....
.L_47:
        /*0184*/ 	.word	0x000016e0
        /*0188*/ 	.word	0x000000ff
        /*018c*/ 	.word	0x00010000
        /*0190*/ 	.short	0x0100
        /*0192*/ 	.byte	0x08
	.zero		1


	//   ....[1]....
        /*0194*/ 	.word	0x000016f0
        /*0198*/ 	.word	0x000000ff
        /*019c*/ 	.word	0x00010020
        /*01a0*/ 	.short	0x0100
        /*01a2*/ 	.byte	0x08
	.zero		1


	//   ....[2]....
        /*01a4*/ 	.word	0x000017a0
        /*01a8*/ 	.word	0x000000ff
        /*01ac*/ 	.word	0x00010008
        /*01b0*/ 	.short	0x0100
        /*01b2*/ 	.byte	0x08
	.zero		1


	//   ....[3]....
        /*01b4*/ 	.word	0x000017b0
        /*01b8*/ 	.word	0x000000ff
        /*01bc*/ 	.word	0x00010028
        /*01c0*/ 	.short	0x0100
        /*01c2*/ 	.byte	0x08
	.zero		1


	//   ....[4]....
        /*01c4*/ 	.word	0x00001890
        /*01c8*/ 	.word	0x000000ff
        /*01cc*/ 	.word	0x00010010
        /*01d0*/ 	.short	0x0100
        /*01d2*/ 	.byte	0x08
	.zero		1


	//   ....[5]....
        /*01d4*/ 	.word	0x000018a0
        /*01d8*/ 	.word	0x000000ff
        /*01dc*/ 	.word	0x00010030
        /*01e0*/ 	.short	0x0100
        /*01e2*/ 	.byte	0x08
	.zero		1


	//   ....[6]....
        /*01e4*/ 	.word	0x000019b0
        /*01e8*/ 	.word	0x000000ff
        /*01ec*/ 	.word	0x00010018
        /*01f0*/ 	.short	0x0100
        /*01f2*/ 	.byte	0x08
	.zero		1


	//   ....[7]....
        /*01f4*/ 	.word	0x000019c0
        /*01f8*/ 	.word	0x000000ff
        /*01fc*/ 	.word	0x00010038
        /*0200*/ 	.short	0x0100
        /*0202*/ 	.byte	0x08
	.zero		1


	//   ....[8]....
        /*0204*/ 	.word	0x00001b90
        /*0208*/ 	.word	0x000000ff
        /*020c*/ 	.word	0x00010000
        /*0210*/ 	.short	0x010a
        /*0212*/ 	.byte	0x08
	.zero		1


	//   ....[9]....
        /*0214*/ 	.word	0x00001e30
        /*0218*/ 	.word	0x000000ff
        /*021c*/ 	.word	0x00010020
        /*0220*/ 	.short	0x010a
        /*0222*/ 	.byte	0x08
	.zero		1


	//   ....[10]....
        /*0224*/ 	.word	0x00002050
        /*0228*/ 	.word	0x000000ff
        /*022c*/ 	.word	0x00010000
        /*0230*/ 	.short	0x010a
        /*0232*/ 	.byte	0x1c
	.zero		1


	//   ....[11]....
        /*0234*/ 	.word	0x00002320
        /*0238*/ 	.word	0x000000ff
        /*023c*/ 	.word	0x00010020
        /*0240*/ 	.short	0x010a
        /*0242*/ 	.byte	0x1c
	.zero		1


	//   ....[12]....
        /*0244*/ 	.word	0x000023f0
        /*0248*/ 	.word	0x000000ff
        /*024c*/ 	.word	0x00010000
        /*0250*/ 	.short	0x0108
        /*0252*/ 	.byte	0x08
	.zero		1


	//   ....[13]....
        /*0254*/ 	.word	0x00002400
        /*0258*/ 	.word	0x000000ff
        /*025c*/ 	.word	0x00010020
        /*0260*/ 	.short	0x0108
        /*0262*/ 	.byte	0x08
	.zero		1


	//   ....[14]....
        /*0264*/ 	.word	0x00002450
        /*0268*/ 	.word	0x000000ff
        /*026c*/ 	.word	0x00010008
        /*0270*/ 	.short	0x0108
        /*0272*/ 	.byte	0x08
	.zero		1


	//   ....[15]....
        /*0274*/ 	.word	0x00002460
        /*0278*/ 	.word	0x000000ff
        /*027c*/ 	.word	0x00010028
        /*0280*/ 	.short	0x0108
        /*0282*/ 	.byte	0x08
	.zero		1


	//   ....[16]....
        /*0284*/ 	.word	0x000024b0
        /*0288*/ 	.word	0x000000ff
        /*028c*/ 	.word	0x00010010
        /*0290*/ 	.short	0x0108
        /*0292*/ 	.byte	0x08
	.zero		1


	//   ....[17]....
        /*0294*/ 	.word	0x000024c0
        /*0298*/ 	.word	0x000000ff
        /*029c*/ 	.word	0x00010030
        /*02a0*/ 	.short	0x0108
        /*02a2*/ 	.byte	0x08
	.zero		1


	//   ....[18]....
        /*02a4*/ 	.word	0x00002510
        /*02a8*/ 	.word	0x000000ff
        /*02ac*/ 	.word	0x00010018
        /*02b0*/ 	.short	0x0108
        /*02b2*/ 	.byte	0x08
	.zero		1


	//   ....[19]....
        /*02b4*/ 	.word	0x00002520
        /*02b8*/ 	.word	0x000000ff
        /*02bc*/ 	.word	0x00010038
        /*02c0*/ 	.short	0x0108
        /*02c2*/ 	.byte	0x08
	.zero		1


	//   ....[20]....
        /*02c4*/ 	.word	0x00002a90
        /*02c8*/ 	.word	0x000000ff
        /*02cc*/ 	.word	0x00010000
        /*02d0*/ 	.short	0x010a
        /*02d2*/ 	.byte	0x08
	.zero		1


	//   ....[21]....
        /*02d4*/ 	.word	0x00002ac0
        /*02d8*/ 	.word	0x000000ff
        /*02dc*/ 	.word	0x00010020
        /*02e0*/ 	.short	0x010a
        /*02e2*/ 	.byte	0x08
	.zero		1


	//   ....[22]....
        /*02e4*/ 	.word	0x00002af0
        /*02e8*/ 	.word	0x000000ff
        /*02ec*/ 	.word	0x00010000
        /*02f0*/ 	.short	0x010a
        /*02f2*/ 	.byte	0x1c
	.zero		1


	//   ....[23]....
        /*02f4*/ 	.word	0x00002b20
        /*02f8*/ 	.word	0x000000ff
        /*02fc*/ 	.word	0x00010020
        /*0300*/ 	.short	0x010a
        /*0302*/ 	.byte	0x1c
	.zero		1


	//----- nvinfo : EIATTR_NUM_MBARRIERS
	.align		4
.L_48:
        /*0304*/ 	.byte	0x03, 0x38
        /*0306*/ 	.short	0x0008


	//----- nvinfo : EIATTR_EXIT_INSTR_OFFSETS
	.align		4
        /*0308*/ 	.byte	0x04, 0x1c
        /*030a*/ 	.short	(.L_50 - .L_49)


	//   ....[0]....
.L_49:
        /*030c*/ 	.word	0x00002a80


	//----- nvinfo : EIATTR_REQNTID
	.align		4
.L_50:
        /*0310*/ 	.byte	0x04, 0x10
        /*0312*/ 	.short	(.L_52 - .L_51)
.L_51:
        /*0314*/ 	.word	0x00000100
        /*0318*/ 	.word	0x00000001
        /*031c*/ 	.word	0x00000001


	//----- nvinfo : EIATTR_CRS_STACK_SIZE
	.align		4
.L_52:
        /*0320*/ 	.byte	0x04, 0x1e
        /*0322*/ 	.short	(.L_54 - .L_53)
.L_53:
        /*0324*/ 	.word	0x00000000


	//----- nvinfo : EIATTR_CBANK_PARAM_SIZE
	.align		4
.L_54:
        /*0328*/ 	.byte	0x03, 0x19
        /*032a*/ 	.short	0x0050


	//----- nvinfo : EIATTR_PARAM_CBANK
	.align		4
        /*032c*/ 	.byte	0x04, 0x0a
        /*032e*/ 	.short	(.L_56 - .L_55)
	.align		4
.L_55:
        /*0330*/ 	.word	index@(.nv.constant0.gluon_tcgen05)
        /*0334*/ 	.short	0x0380
        /*0336*/ 	.short	0x0050


	//----- nvinfo : EIATTR_SW_WAR
	.align		4
.L_56:
        /*0338*/ 	.byte	0x04, 0x36
        /*033a*/ 	.short	(.L_58 - .L_57)
.L_57:
        /*033c*/ 	.word	0x00000008
.L_58:


//--------------------- .nv.compat                --------------------------
	.section	.nv.compat,"",@"SHT_CUDA_COMPAT_INFO"
	.align	4
        /*0000*/ 	.byte	0x02, 0x02, 0x02, 0x00, 0x02, 0x05, 0x05, 0x00, 0x02, 0x03, 0x03, 0x00, 0x02, 0x06, 0x01, 0x00


//--------------------- .nv.callgraph             --------------------------
	.section	.nv.callgraph,"",@"SHT_CUDA_CALLGRAPH"
	.align	4
	.sectionentsize	8
	.align		4
        /*0000*/ 	.word	0x00000000
	.align		4
        /*0004*/ 	.word	0xffffffff
	.align		4
        /*0008*/ 	.word	0x00000000
	.align		4
        /*000c*/ 	.word	0xfffffffe
	.align		4
        /*0010*/ 	.word	0x00000000
	.align		4
        /*0014*/ 	.word	0xfffffffd
	.align		4
        /*0018*/ 	.word	0x00000000
	.align		4
        /*001c*/ 	.word	0xfffffffc


//--------------------- .text.gluon_tcgen05       --------------------------
	.section	.text.gluon_tcgen05,"ax",@progbits
	.align	128
        .global         gluon_tcgen05
        .type           gluon_tcgen05,@function
        .size           gluon_tcgen05,(.L_x_85 - gluon_tcgen05)
        .other          gluon_tcgen05,@"STO_CUDA_ENTRY STV_DEFAULT"
gluon_tcgen05:
.text.gluon_tcgen05:
[----:B------:R-:W1:Y:S01]  /*0000*/  LDC R1, c[0x0][0x37c] ;  /* 0x0000df00ff017b82 */ /* 0x000e620000000800 */
[----:B------:R-:W2:Y:S02]  /*0010*/  S2R R0, SR_TID.X ;  /* 0x0000000000007919 */ /* 0x000ea40000002100 */
[----:B--2---:R-:W-:-:S13]  /*0020*/  ISETP.GE.U32.AND P2, PT, R0, 0x20, PT ;  /* 0x000000200000780c */ /* 0x004fda0003f46070 */
[----:B------:R-:W-:Y:S05]  /*0030*/  @P2 BRA `(.L_x_0) ;  /* 0x0000000000b82947 */ /* 0x000fea0003800000 */
[----:B------:R-:W2:Y:S01]  /*0040*/  S2UR UR6, SR_CgaCtaId ;  /* 0x00000000000679c3 */ /* 0x000ea20000008800 */
[----:B------:R-:W-:Y:S01]  /*0050*/  NOP ;  /* 0x0000000000007918 */ /* 0x000fe20000000000 */
[----:B------:R-:W-:Y:S02]  /*0060*/  UMOV UR4, 0x40 ;  /* 0x0000004000047882 */ /* 0x000fe40000000000 */
[----:B--2---:R-:W-:-:S09]  /*0070*/  ULEA UR4, UR6, UR4, 0x18 ;  /* 0x0000000406047291 */ /* 0x004fd2000f8ec0ff */
[----:B------:R-:W2:Y:S01]  /*0080*/  LDS.U8 R2, [UR4] ;  /* 0x00000004ff027984 */ /* 0x000ea20008000000 */
[----:B------:R-:W-:Y:S02]  /*0090*/  UMOV UR4, 0x400 ;  /* 0x0000040000047882 */ /* 0x000fe40000000000 */
[----:B------:R-:W-:Y:S01]  /*00a0*/  ULEA UR4, UR6, UR4, 0x18 ;  /* 0x0000000406047291 */ /* 0x000fe2000f8ec0ff */
[----:B--2---:R-:W-:-:S13]  /*00b0*/  ISETP.NE.AND P0, PT, R2, RZ, PT ;  /* 0x000000ff0200720c */ /* 0x004fda0003f05270 */
[----:B------:R-:W-:Y:S05]  /*00c0*/  @P0 BRA `(.L_x_1) ;  /* 0x00000000007c0947 */ /* 0x000fea0003800000 */
[----:B------:R-:W-:-:S13]  /*00d0*/  ELECT P0, URZ, PT ;  /* 0x0000000000ff782f */ /* 0x000fda0003800000 */
[----:B------:R-:W-:Y:S05]  /*00e0*/  @!P0 BRA `(.L_x_2) ;  /* 0x0000000000848947 */ /* 0x000fea0003800000 */
[----:B------:R-:W-:Y:S01]  /*00f0*/  UMOV UR5, 0x2 ;  /* 0x0000000200057882 */ /* 0x000fe20000000000 */
[----:B------:R-:W-:Y:S02]  /*0100*/  IMAD.MOV.U32 R5, RZ, RZ, 0x1 ;  /* 0x00000001ff057424 */ /* 0x000fe400078e00ff */
[----:B------:R-:W-:Y:S02]  /*0110*/  IMAD.MOV.U32 R3, RZ, RZ, 0x3 ;  /* 0x00000003ff037424 */ /* 0x000fe400078e00ff */
[----:B------:R-:W-:Y:S04]  /*0120*/  DEPBAR.LE SB2, 0x36 ;  /* 0x0000ad800000791a */ /* 0x000fe80000000000 */
[----:B------:R-:W2:Y:S02]  /*0130*/  UTCATOMSWS.FIND_AND_SET.ALIGN UP0, UR5, UR5 ;  /* 0x00000005000575e3 */ /* 0x000ea40008000800 */
[----:B--2---:R-:W-:-:S04]  /*0140*/  PLOP3.LUT P0, PT, PT, PT, UP0, 0x80, 0x8 ;  /* 0x000000000008781c */ /* 0x004fc80003f0f008 */
[----:B------:R-:W-:-:S04]  /*0150*/  SEL R2, RZ, 0xffffffff, !P0 ;  /* 0xffffffffff027807 */ /* 0x000fc80004000000 */
[----:B------:R-:W-:Y:S01]  /*0160*/  ISETP.NE.AND P0, PT, R2, RZ, PT ;  /* 0x000000ff0200720c */ /* 0x000fe20003f05270 */
[----:B------:R-:W-:-:S12]  /*0170*/  IMAD.U32 R2, RZ, RZ, UR5 ;  /* 0x00000005ff027e24 */ /* 0x000fd8000f8e00ff */
[----:B------:R-:W-:Y:S05]  /*0180*/  @P0 BRA `(.L_x_3) ;  /* 0x0000000000240947 */ /* 0x000fea0003800000 */
.L_x_4:
[----:B------:R-:W-:Y:S05]  /*0190*/  NANOSLEEP 0x64 ;  /* 0x000000640000795d */ /* 0x000fea0003800000 */
[----:B------:R-:W-:-:S05]  /*01a0*/  UMOV UR5, 0x2 ;  /* 0x0000000200057882 */ /* 0x000fca0000000000 */
[----:B------:R-:W-:Y:S04]  /*01b0*/  DEPBAR.LE SB2, 0x36 ;  /* 0x0000ad800000791a */ /* 0x000fe80000000000 */
[----:B------:R-:W2:Y:S02]  /*01c0*/  UTCATOMSWS.FIND_AND_SET.ALIGN UP0, UR5, UR5 ;  /* 0x00000005000575e3 */ /* 0x000ea40008000800 */
[----:B--2---:R-:W-:-:S04]  /*01d0*/  PLOP3.LUT P0, PT, PT, PT, UP0, 0x80, 0x8 ;  /* 0x000000000008781c */ /* 0x004fc80003f0f008 */
[----:B------:R-:W-:-:S04]  /*01e0*/  SEL R2, RZ, 0xffffffff, !P0 ;  /* 0xffffffffff027807 */ /* 0x000fc80004000000 */
[----:B------:R-:W-:Y:S01]  /*01f0*/  ISETP.NE.AND P0, PT, R2, RZ, PT ;  /* 0x000000ff0200720c */ /* 0x000fe20003f05270 */
[----:B------:R-:W-:-:S12]  /*0200*/  IMAD.U32 R2, RZ, RZ, UR5 ;  /* 0x00000005ff027e24 */ /* 0x000fd8000f8e00ff */
[----:B------:R-:W-:Y:S05]  /*0210*/  @!P0 BRA `(.L_x_4) ;  /* 0xfffffffc00dc8947 */ /* 0x000fea000383ffff */
.L_x_3:
[C---:B------:R-:W-:Y:S01]  /*0220*/  VIADD R4, R2.reuse, 0x10 ;  /* 0x0000001002047836 */ /* 0x040fe20000000000 */
[----:B------:R-:W-:Y:S01]  /*0230*/  UMOV UR5, 0x50 ;  /* 0x0000005000057882 */ /* 0x000fe20000000000 */
[----:B------:R-:W-:Y:S01]  /*0240*/  SHF.L.U32 R3, R3, R2, RZ ;  /* 0x0000000203037219 */ /* 0x000fe200000006ff */
[----:B------:R-:W-:Y:S01]  /*0250*/  ULEA UR5, UR6, UR5, 0x18 ;  /* 0x0000000506057291 */ /* 0x000fe2000f8ec0ff */
[----:B------:R-:W-:Y:S01]  /*0260*/  IMAD.SHL.U32 R2, R2, 0x20, RZ ;  /* 0x0000002002027824 */ /* 0x000fe200078e00ff */
[----:B------:R-:W-:-:S04]  /*0270*/  SHF.L.U32 R4, R5, R4, RZ ;  /* 0x0000000405047219 */ /* 0x000fc800000006ff */
[----:B------:R-:W-:-:S05]  /*0280*/  LOP3.LUT R3, R4, R3, RZ, 0xfc, !PT ;  /* 0x0000000304037212 */ /* 0x000fca00078efcff */
[----:B------:R2:W-:Y:S04]  /*0290*/  ATOMS.OR RZ, [UR5], R3 ;  /* 0x00000003ffff798c */ /* 0x0005e8000b000005 */
[----:B------:R2:W-:Y:S01]  /*02a0*/  STS [UR4], R2 ;  /* 0x00000002ff007988 */ /* 0x0005e20008000804 */
[----:B------:R-:W-:Y:S05]  /*02b0*/  BRA `(.L_x_2) ;  /* 0x0000000000107947 */ /* 0x000fea0003800000 */
.L_x_1:
[----:B------:R-:W-:Y:S01]  /*02c0*/  IMAD.MOV.U32 R3, RZ, RZ, -0x1 ;  /* 0xffffffffff037424 */ /* 0x000fe200078e00ff */
[----:B------:R-:W-:-:S04]  /*02d0*/  MOV R2, 0x300 ;  /* 0x0000030000027802 */ /* 0x000fc80000000f00 */
[----:B------:R2:W-:Y:S03]  /*02e0*/  STS [UR4], R3 ;  /* 0x00000003ff007988 */ /* 0x0005e60008000804 */
[----:B-12---:R-:W-:Y:S05]  /*02f0*/  CALL.REL.NOINC `($__internal_1_$__cuda_sm10x_tcgen05_guardrail_trap_phase_invalid_during_alloc) ;  /* 0x0000002800207944 */ /* 0x006fea0003c00000 */
.L_x_2:
[----:B------:R-:W-:Y:S05]  /*0300*/  WARPSYNC.ALL ;  /* 0x0000000000007948 */ /* 0x000fea0003800000 */
[----:B------:R-:W-:Y:S01]  /*0310*/  NOP ;  /* 0x0000000000007918 */ /* 0x000fe20000000000 */
.L_x_0:
[----:B------:R-:W3:Y:S08]  /*0320*/  S2UR UR4, SR_CgaCtaId ;  /* 0x00000000000479c3 */ /* 0x000ef00000008800 */
[----:B------:R-:W-:Y:S01]  /*0330*/  BAR.SYNC.DEFER_BLOCKING 0x0 ;  /* 0x0000000000007b1d */ /* 0x000fe20000010000 */
[----:B------:R-:W-:-:S05]  /*0340*/  LOP3.LUT R20, R0, 0xff, RZ, 0xc0, !PT ;  /* 0x000000ff00147812 */ /* 0x000fca00078ec0ff */
[----:B------:R-:W-:Y:S02]  /*0350*/  UMOV UR8, 0x400 ;  /* 0x0000040000087882 */ /* 0x000fe40000000000 */
[----:B------:R-:W4:Y:S08]  /*0360*/  LDC R8, c[0x0][0x3a0] ;  /* 0x0000e800ff087b82 */ /* 0x000f300000000800 */
[----:B------:R-:W5:Y:S01]  /*0370*/  S2UR UR9, SR_CTAID.Y ;  /* 0x00000000000979c3 */ /* 0x000f620000002600 */
[----:B---3--:R-:W-:-:S09]  /*0380*/  ULEA UR8, UR4, UR8, 0x18 ;  /* 0x0000000804087291 */ /* 0x008fd2000f8ec0ff */
[----:B------:R-:W3:Y:S01]  /*0390*/  LDS R4, [UR8] ;  /* 0x00000008ff047984 */ /* 0x000ee20008000800 */
[----:B------:R-:W-:Y:S06]  /*03a0*/  BAR.SYNC.DEFER_BLOCKING 0x0 ;  /* 0x0000000000007b1d */ /* 0x000fec0000010000 */
[----:B------:R-:W-:Y:S05]  /*03b0*/  @P2 BRA `(.L_x_5) ;  /* 0x0000000000182947 */ /* 0x000fea0003800000 */
[----:B------:R-:W-:Y:S01]  /*03c0*/  ELECT P0, URZ, PT ;  /* 0x0000000000ff782f */ /* 0x000fe20003800000 */
[----:B--2---:R-:W-:Y:S01]  /*03d0*/  IMAD.MOV.U32 R2, RZ, RZ, 0x1 ;  /* 0x00000001ff027424 */ /* 0x004fe200078e00ff */
[----:B------:R-:W-:Y:S01]  /*03e0*/  UMOV UR5, 0x40 ;  /* 0x0000004000057882 */ /* 0x000fe20000000000 */
[----:B------:R-:W-:Y:S01]  /*03f0*/  UVIRTCOUNT.DEALLOC.SMPOOL 0x80 ;  /* 0x000000800000784c */ /* 0x000fe20000000000 */
[----:B------:R-:W-:-:S09]  /*0400*/  ULEA UR5, UR4, UR5, 0x18 ;  /* 0x0000000504057291 */ /* 0x000fd2000f8ec0ff */
[----:B------:R2:W-:Y:S03]  /*0410*/  @P0 STS.U8 [UR5], R2 ;  /* 0x00000002ff000988 */ /* 0x0005e60008000005 */
.L_x_5:
[----:B------:R-:W2:Y:S01]  /*0420*/  S2UR UR4, SR_CTAID.Z ;  /* 0x00000000000479c3 */ /* 0x000ea20000002700 */
[----:B------:R-:W5:Y:S01]  /*0430*/  LDCU UR5, c[0x0][0x370] ;  /* 0x00006e00ff0577ac */ /* 0x000f620008000800 */
[----:B------:R-:W-:Y:S01]  /*0440*/  ISETP.GE.U32.AND P0, PT, R20, 0x20, PT ;  /* 0x000000201400780c */ /* 0x000fe20003f06070 */
[----:B----4-:R-:W-:Y:S01]  /*0450*/  VIADD R5, R8, 0xffffffff ;  /* 0xffffffff08057836 */ /* 0x010fe20000000000 */
[C---:B------:R-:W-:Y:S01]  /*0460*/  ISETP.NE.U32.AND P3, PT, R20.reuse, RZ, PT ;  /* 0x000000ff1400720c */ /* 0x040fe20003f65070 */
[----:B------:R-:W2:Y:S02]  /*0470*/  LDCU UR6, c[0x0][0x374] ;  /* 0x00006e80ff0677ac */ /* 0x000ea40008000800 */
[----:B--2---:R-:W-:Y:S01]  /*0480*/  LEA R2, R20, UR8, 0x2 ;  /* 0x0000000814027c11 */ /* 0x004fe2000f8e10ff */
[----:B------:R-:W-:Y:S01]  /*0490*/  BSSY.RECONVERGENT B0, `(.L_x_6) ;  /* 0x0000015000007945 */ /* 0x000fe20003800200 */
[----:B------:R-:W5:Y:S01]  /*04a0*/  S2UR UR7, SR_CTAID.X ;  /* 0x00000000000779c3 */ /* 0x000f620000002500 */
[----:B------:R-:W2:Y:S01]  /*04b0*/  LDCU.64 UR20, c[0x0][0x3c0] ;  /* 0x00007800ff1477ac */ /* 0x000ea20008000a00 */
[----:B---3--:R-:W-:-:S04]  /*04c0*/  R2UR UR23, R4 ;  /* 0x00000000041772ca */ /* 0x008fc800000e0000 */
[----:B------:R3:W-:Y:S02]  /*04d0*/  @!P0 STS [R2], RZ ;  /* 0x000000ff02008388 */ /* 0x0007e40000000800 */
[----:B------:R-:W4:Y:S01]  /*04e0*/  LDC R3, c[0x0][0x398] ;  /* 0x0000e600ff037b82 */ /* 0x000f220000000800 */
[----:B------:R-:W-:Y:S01]  /*04f0*/  NOP ;  /* 0x0000000000007918 */ /* 0x000fe20000000000 */
[----:B------:R3:W-:Y:S01]  /*0500*/  @!P3 STS [UR8+0x20], R5 ;  /* 0x00002005ff00b988 */ /* 0x0007e20008000808 */
[----:B-----5:R-:W-:-:S04]  /*0510*/  UIMAD UR4, UR4, UR6, UR9 ;  /* 0x00000006040472a4 */ /* 0x020fc8000f8e0209 */
[----:B------:R-:W-:-:S04]  /*0520*/  UIMAD UR4, UR4, UR5, UR7 ;  /* 0x00000005040472a4 */ /* 0x000fc8000f8e0207 */
[----:B------:R-:W-:-:S04]  /*0530*/  UIMAD UR4, UR4, 0x180, URZ ;  /* 0x00000180040478a4 */ /* 0x000fc8000f8e02ff */
[----:B--2---:R-:W-:Y:S01]  /*0540*/  UIADD3 UR24, UP0, UPT, UR4, UR20, URZ ;  /* 0x0000001404187290 */ /* 0x004fe2000ff1e0ff */
[----:B----4-:R-:W-:-:S03]  /*0550*/  VIADD R3, R3, 0xffffffff ;  /* 0xffffffff03037836 */ /* 0x010fc60000000000 */
[----:B------:R-:W-:Y:S01]  /*0560*/  ULEA.HI.X.SX32 UR25, UR4, UR21, 0x1, UP0 ;  /* 0x0000001504197291 */ /* 0x000fe200080f0eff */
[----:B---3--:R-:W-:Y:S11]  /*0570*/  @P3 BRA `(.L_x_7) ;  /* 0x0000000000183947 */ /* 0x008ff60003800000 */
[----:B------:R-:W2:Y:S01]  /*0580*/  LDS R4, [UR8+0x8] ;  /* 0x00000808ff047984 */ /* 0x000ea20008000800 */
[----:B------:R-:W3:Y:S01]  /*0590*/  LDC.64 R10, c[0x0][0x380] ;  /* 0x0000e000ff0a7b82 */ /* 0x000ee20000000a00 */
[----:B------:R-:W-:Y:S02]  /*05a0*/  IMAD.MOV.U32 R7, RZ, RZ, 0x70 ;  /* 0x00000070ff077424 */ /* 0x000fe400078e00ff */
[----:B---3--:R3:W-:Y:S03]  /*05b0*/  STS.64 [UR8], R10 ;  /* 0x0000000aff007988 */ /* 0x0087e60008000a08 */
[----:B--2---:R-:W-:-:S05]  /*05c0*/  LOP3.LUT R4, R4, 0x10, R7, 0xd8, !PT ;  /* 0x0000001004047812 */ /* 0x004fca00078ed807 */
[----:B------:R3:W-:Y:S02]  /*05d0*/  STS [UR8+0x8], R4 ;  /* 0x00000804ff007988 */ /* 0x0007e40008000808 */
.L_x_7:
[----:B------:R-:W-:Y:S05]  /*05e0*/  BSYNC.RECONVERGENT B0 ;  /* 0x0000000000007941 */ /* 0x000fea0003800200 */
.L_x_6:
[----:B------:R-:W-:Y:S04]  /*05f0*/  BSSY.RECONVERGENT B0, `(.L_x_8) ;  /* 0x000000a000007945 */ /* 0x000fe80003800200 */
[----:B------:R-:W-:Y:S05]  /*0600*/  @P3 BRA `(.L_x_9) ;  /* 0x0000000000203947 */ /* 0x000fea0003800000 */
[----:B---3--:R-:W2:Y:S01]  /*0610*/  LDS R4, [UR8+0x34] ;  /* 0x00003408ff047984 */ /* 0x008ea20008000800 */
[----:B------:R-:W-:Y:S02]  /*0620*/  IMAD.MOV.U32 R7, RZ, RZ, 0x7f000000 ;  /* 0x7f000000ff077424 */ /* 0x000fe400078e00ff */
[----:B------:R-:W-:Y:S01]  /*0630*/  @!P3 IMAD.MOV.U32 R6, RZ, RZ, 0x3f ;  /* 0x0000003fff06b424 */ /* 0x000fe200078e00ff */
[----:B------:R-:W3:Y:S02]  /*0640*/  @!P3 LDS R9, [UR8+0x38] ;  /* 0x00003808ff09b984 */ /* 0x000ee40008000800 */
[----:B--2---:R-:W-:Y:S02]  /*0650*/  LOP3.LUT R4, R4, 0xff000000, R7, 0xb8, !PT ;  /* 0xff00000004047812 */ /* 0x004fe400078eb807 */
[----:B---3--:R-:W-:-:S03]  /*0660*/  @!P3 LOP3.LUT R6, R9, 0xff, R6, 0xb8, !PT ;  /* 0x000000ff0906b812 */ /* 0x008fc600078eb806 */
[----:B------:R2:W-:Y:S04]  /*0670*/  STS [UR8+0x34], R4 ;  /* 0x00003404ff007988 */ /* 0x0005e80008000808 */
[----:B------:R2:W-:Y:S02]  /*0680*/  @!P3 STS [UR8+0x38], R6 ;  /* 0x00003806ff00b988 */ /* 0x0005e40008000808 */
.L_x_9:
[----:B------:R-:W-:Y:S05]  /*0690*/  BSYNC.RECONVERGENT B0 ;  /* 0x0000000000007941 */ /* 0x000fea0003800200 */
.L_x_8:
[----:B------:R-:W-:Y:S04]  /*06a0*/  BSSY.RECONVERGENT B0, `(.L_x_10) ;  /* 0x000000a000007945 */ /* 0x000fe80003800200 */
[----:B------:R-:W-:Y:S05]  /*06b0*/  @P3 BRA `(.L_x_11) ;  /* 0x0000000000203947 */ /* 0x000fea0003800000 */
[----:B--23--:R-:W2:Y:S01]  /*06c0*/  LDS R4, [UR8+0x1c] ;  /* 0x00001c08ff047984 */ /* 0x00cea20008000800 */
[----:B------:R-:W3:Y:S03]  /*06d0*/  LDC.64 R10, c[0x0][0x3a8] ;  /* 0x0000ea00ff0a7b82 */ /* 0x000ee60000000a00 */
[----:B------:R4:W-:Y:S01]  /*06e0*/  STS [UR8+0x24], R3 ;  /* 0x00002403ff007988 */ /* 0x0009e20008000808 */
[--C-:B---3--:R-:W-:Y:S02]  /*06f0*/  SHF.R.U32.HI R7, RZ, 0x4, R11.reuse ;  /* 0x00000004ff077819 */ /* 0x108fe4000001160b */
[----:B------:R-:W-:-:S05]  /*0700*/  SHF.R.U64 R6, R10, 0x4, R11 ;  /* 0x000000040a067819 */ /* 0x000fca000000120b */
[----:B------:R4:W-:Y:S01]  /*0710*/  STS [UR8+0xc], R6 ;  /* 0x00000c06ff007988 */ /* 0x0009e20008000808 */
[----:B--2---:R-:W-:-:S05]  /*0720*/  LOP3.LUT R4, R4, 0xf, R7, 0xb8, !PT ;  /* 0x0000000f04047812 */ /* 0x004fca00078eb807 */
[----:B------:R4:W-:Y:S02]  /*0730*/  STS [UR8+0x1c], R4 ;  /* 0x00001c04ff007988 */ /* 0x0009e40008000808 */
.L_x_11:
[----:B------:R-:W-:Y:S05]  /*0740*/  BSYNC.RECONVERGENT B0 ;  /* 0x0000000000007941 */ /* 0x000fea0003800200 */
.L_x_10:
[----:B------:R-:W-:Y:S04]  /*0750*/  BSSY.RECONVERGENT B1, `(.L_x_12) ;  /* 0x000001d000017945 */ /* 0x000fe80003800200 */
[----:B------:R-:W-:Y:S04]  /*0760*/  BSSY.RELIABLE B0, `(.L_x_13) ;  /* 0x0000018000007945 */ /* 0x000fe80003800100 */
[----:B------:R-:W-:Y:S05]  /*0770*/  @P3 BRA `(.L_x_14) ;  /* 0x00000000001c3947 */ /* 0x000fea0003800000 */
[----:B--234-:R-:W2:Y:S02]  /*0780*/  LDS R4, [UR8+0x34] ;  /* 0x00003408ff047984 */ /* 0x01cea40008000800 */
[----:B--2---:R-:W-:-:S05]  /*0790*/  LOP3.LUT R4, R4, 0x7, RZ, 0xb8, !PT ;  /* 0x0000000704047812 */ /* 0x004fca00078eb8ff */
[----:B------:R2:W-:Y:S01]  /*07a0*/  STS [UR8+0x34], R4 ;  /* 0x00003404ff007988 */ /* 0x0005e20008000808 */
[----:B------:R-:W-:Y:S05]  /*07b0*/  @P3 BRA `(.L_x_15) ;  /* 0x00000000001c3947 */ /* 0x000fea0003800000 */
[----:B--2---:R-:W2:Y:S02]  /*07c0*/  LDS R4, [UR8+0x34] ;  /* 0x00003408ff047984 */ /* 0x004ea40008000800 */
[----:B--2---:R-:W-:-:S05]  /*07d0*/  LOP3.LUT R4, R4, 0x38, RZ, 0xb8, !PT ;  /* 0x0000003804047812 */ /* 0x004fca00078eb8ff */
[----:B------:R5:W-:Y:S02]  /*07e0*/  STS [UR8+0x34], R4 ;  /* 0x00003404ff007988 */ /* 0x000be40008000808 */
.L_x_14:
[----:B------:R-:W-:Y:S05]  /*07f0*/  @P3 BRA `(.L_x_16) ;  /* 0x00000000001c3947 */ /* 0x000fea0003800000 */
[----:B--2345:R-:W2:Y:S02]  /*0800*/  LDS R4, [UR8+0x8] ;  /* 0x00000808ff047984 */ /* 0x03cea40008000800 */
[----:B--2---:R-:W-:-:S05]  /*0810*/  LOP3.LUT R4, R4, 0x780, RZ, 0xb8, !PT ;  /* 0x0000078004047812 */ /* 0x004fca00078eb8ff */
[----:B------:R3:W-:Y:S02]  /*0820*/  STS [UR8+0x8], R4 ;  /* 0x00000804ff007988 */ /* 0x0007e40008000808 */
.L_x_15:
[----:B------:R-:W-:Y:S05]  /*0830*/  @P3 BRA `(.L_x_17) ;  /* 0x0000000000283947 */ /* 0x000fea0003800000 */
[----:B--23--:R-:W2:Y:S02]  /*0840*/  LDS R4, [UR8+0x8] ;  /* 0x00000808ff047984 */ /* 0x00cea40008000800 */
[----:B--2---:R-:W-:-:S05]  /*0850*/  LOP3.LUT R4, R4, 0x1800, RZ, 0xb8, !PT ;  /* 0x0000180004047812 */ /* 0x004fca00078eb8ff */
[----:B------:R2:W-:Y:S02]  /*0860*/  STS [UR8+0x8], R4 ;  /* 0x00000804ff007988 */ /* 0x0005e40008000808 */
.L_x_16:
[----:B------:R-:W-:Y:S05]  /*0870*/  @P3 BREAK.RELIABLE B0 ;  /* 0x0000000000003942 */ /* 0x000fea0003800100 */
[----:B------:R-:W-:Y:S05]  /*0880*/  @P3 BRA `(.L_x_18) ;  /* 0x0000000000243947 */ /* 0x000fea0003800000 */
[----:B------:R-:W2:Y:S02]  /*0890*/  LDS R7, [UR8+0x8] ;  /* 0x00000808ff077984 */ /* 0x000ea40008000800 */
[----:B--2345:R-:W-:-:S05]  /*08a0*/  IMAD.MOV.U32 R4, RZ, RZ, 0x6000 ;  /* 0x00006000ff047424 */ /* 0x03cfca00078e00ff */
[----:B------:R-:W-:-:S04]  /*08b0*/  LOP3.LUT R4, R7, 0x6000, R4, 0xd8, !PT ;  /* 0x0000600007047812 */ /* 0x000fc800078ed804 */
[----:B------:R-:W-:-:S05]  /*08c0*/  LOP3.LUT R4, R4, 0x400000, RZ, 0xb8, !PT ;  /* 0x0040000004047812 */ /* 0x000fca00078eb8ff */
[----:B------:R4:W-:Y:S02]  /*08d0*/  STS [UR8+0x8], R4 ;  /* 0x00000804ff007988 */ /* 0x0009e40008000808 */
.L_x_17:
[----:B------:R-:W-:Y:S05]  /*08e0*/  BSYNC.RELIABLE B0 ;  /* 0x0000000000007941 */ /* 0x000fea0003800100 */
.L_x_13:
[----:B--234-:R-:W2:Y:S02]  /*08f0*/  @!P3 LDS R4, [UR8+0x8] ;  /* 0x00000808ff04b984 */ /* 0x01cea40008000800 */
[----:B--2---:R-:W-:-:S05]  /*0900*/  @!P3 LOP3.LUT R4, R4, 0x8000, RZ, 0xb8, !PT ;  /* 0x000080000404b812 */ /* 0x004fca00078eb8ff */
[----:B------:R2:W-:Y:S02]  /*0910*/  @!P3 STS [UR8+0x8], R4 ;  /* 0x00000804ff00b988 */ /* 0x0005e40008000808 */
.L_x_18:
[----:B------:R-:W-:Y:S05]  /*0920*/  BSYNC.RECONVERGENT B1 ;  /* 0x0000000000017941 */ /* 0x000fea0003800200 */
.L_x_12:
[----:B------:R-:W-:Y:S05]  /*0930*/  WARPSYNC.ALL ;  /* 0x0000000000007948 */ /* 0x000fea0003800000 */
[----:B------:R-:W-:Y:S01]  /*0940*/  NOP ;  /* 0x0000000000007918 */ /* 0x000fe20000000000 */
[----:B--2345:R-:W2:Y:S02]  /*0950*/  LDC R4, c[0x0][0x39c] ;  /* 0x0000e700ff047b82 */ /* 0x03cea40000000800 */
[----:B--2---:R-:W-:Y:S01]  /*0960*/  VIADD R4, R4, 0xffffffff ;  /* 0xffffffff04047836 */ /* 0x004fe20000000000 */
[----:B------:R-:W-:Y:S06]  /*0970*/  @P0 BRA `(.L_x_19) ;  /* 0x0000000000300947 */ /* 0x000fec0003800000 */
[----:B------:R-:W2:Y:S01]  /*0980*/  S2R R6, SR_LANEID ;  /* 0x0000000000067919 */ /* 0x000ea20000000000 */
[----:B------:R-:W-:Y:S05]  /*0990*/  WARPSYNC.ALL ;  /* 0x0000000000007948 */ /* 0x000fea0003800000 */
[----:B------:R-:W-:Y:S01]  /*09a0*/  NOP ;  /* 0x0000000000007918 */ /* 0x000fe20000000000 */
[----:B--2---:R-:W-:-:S05]  /*09b0*/  IMAD.SHL.U32 R9, R6, 0x4, RZ ;  /* 0x0000000406097824 */ /* 0x004fca00078e00ff */
[----:B------:R-:W2:Y:S01]  /*09c0*/  LDS R11, [R9+UR8] ;  /* 0x00000008090b7984 */ /* 0x000ea20008000800 */
[----:B------:R-:W-:-:S05]  /*09d0*/  IADD3 R6, P1, PT, R9, UR24, RZ ;  /* 0x0000001809067c10 */ /* 0x000fca000ff3e0ff */
[----:B------:R-:W-:-:S05]  /*09e0*/  IMAD.X R7, RZ, RZ, UR25, P1 ;  /* 0x00000019ff077e24 */ /* 0x000fca00088e06ff */
[----:B--2---:R2:W3:Y:S01]  /*09f0*/  ATOMG.E.EXCH.STRONG.GPU PT, RZ, [R6], R11 ;  /* 0x0000000b06ff73a8 */ /* 0x0044e200041ee100 */
[----:B------:R-:W-:-:S04]  /*0a00*/  DEPBAR {5,4,3,2,1,0} ;  /* 0x0000003f0000791a */ /* 0x000fc80000000000 */
[----:B------:R-:W4:Y:S02]  /*0a10*/  CCTL.E.C.LDCU.IV.DEEP [UR24] ;  /* 0x0000000018007540 */ /* 0x000f240009c08000 */
[----:B----4-:R2:W-:Y:S01]  /*0a20*/  UTMACCTL.IV [UR24] ;  /* 0x00000000180079b9 */ /* 0x0105e20008000000 */
[----:B------:R-:W-:Y:S01]  /*0a30*/  NOP ;  /* 0x0000000000007918 */ /* 0x000fe20000000000 */
.L_x_19:
[----:B------:R-:W-:Y:S05]  /*0a40*/  @P0 BRA `(.L_x_20) ;  /* 0x00000000000c0947 */ /* 0x000fea0003800000 */
[----:B------:R0:W-:Y:S01]  /*0a50*/  UTMACMDFLUSH ;  /* 0x00000000000079b7 */ /* 0x0001e20000000000 */
[----:B------:R-:W-:Y:S05]  /*0a60*/  @P0 BRA `(.L_x_20) ;  /* 0x0000000000040947 */ /* 0x000fea0003800000 */
[----:B------:R-:W-:-:S04]  /*0a70*/  DEPBAR.LE SB0, 0x0 ;  /* 0x000080000000791a */ /* 0x000fc80000000000 */
.L_x_20:
[----:B------:R-:W-:Y:S05]  /*0a80*/  WARPSYNC.ALL ;  /* 0x0000000000007948 */ /* 0x000fea0003800000 */
[----:B------:R-:W-:Y:S01]  /*0a90*/  NOP ;  /* 0x0000000000007918 */ /* 0x000fe20000000000 */
[----:B---3--:R-:W-:Y:S06]  /*0aa0*/  BAR.SYNC.DEFER_BLOCKING 0x0 ;  /* 0x0000000000007b1d */ /* 0x008fec0000010000 */
[----:B------:R-:W-:Y:S02]  /*0ab0*/  BSSY.RECONVERGENT B1, `(.L_x_21) ;  /* 0x000000b000017945 */ /* 0x000fe40003800200 */
[----:B------:R-:W-:Y:S06]  /*0ac0*/  BAR.SYNC.DEFER_BLOCKING 0x0 ;  /* 0x0000000000007b1d */ /* 0x000fec0000010000 */
[----:B------:R3:W-:Y:S01]  /*0ad0*/  @!P0 STS [R2], RZ ;  /* 0x000000ff02008388 */ /* 0x0007e20000000800 */
[----:B------:R-:W-:Y:S01]  /*0ae0*/  NOP ;  /* 0x0000000000007918 */ /* 0x000fe20000000000 */
[----:B------:R-:W-:Y:S05]  /*0af0*/  @P3 BRA `(.L_x_22) ;  /* 0x0000000000183947 */ /* 0x000fea0003800000 */
[----:B--2---:R-:W2:Y:S01]  /*0b00*/  LDS R6, [UR8+0x8] ;  /* 0x00000808ff067984 */ /* 0x004ea20008000800 */
[----:B------:R-:W4:Y:S01]  /*0b10*/  LDC.64 R10, c[0x0][0x388] ;  /* 0x0000e200ff0a7b82 */ /* 0x000f220000000a00 */
[----:B------:R-:W-:Y:S02]  /*0b20*/  IMAD.MOV.U32 R7, RZ, RZ, 0x70 ;  /* 0x00000070ff077424 */ /* 0x000fe400078e00ff */
[----:B----4-:R4:W-:Y:S03]  /*0b30*/  STS.64 [UR8], R10 ;  /* 0x0000000aff007988 */ /* 0x0109e60008000a08 */
[----:B--2---:R-:W-:-:S05]  /*0b40*/  LOP3.LUT R6, R6, 0x10, R7, 0xd8, !PT ;  /* 0x0000001006067812 */ /* 0x004fca00078ed807 */
[----:B------:R4:W-:Y:S02]  /*0b50*/  STS [UR8+0x8], R6 ;  /* 0x00000806ff007988 */ /* 0x0009e40008000808 */
.L_x_22:
[----:B--2---:R-:W-:Y:S05]  /*0b60*/  BSYNC.RECONVERGENT B1 ;  /* 0x0000000000017941 */ /* 0x004fea0003800200 */
.L_x_21:
[----:B------:R-:W-:Y:S04]  /*0b70*/  BSSY.RECONVERGENT B1, `(.L_x_23) ;  /* 0x000000a000017945 */ /* 0x000fe80003800200 */
[----:B------:R-:W-:Y:S05]  /*0b80*/  @P3 BRA `(.L_x_24) ;  /* 0x0000000000203947 */ /* 0x000fea0003800000 */
[----:B----4-:R-:W2:Y:S01]  /*0b90*/  LDS R6, [UR8+0x34] ;  /* 0x00003408ff067984 */ /* 0x010ea20008000800 */
[----:B------:R-:W-:Y:S02]  /*0ba0*/  IMAD.MOV.U32 R7, RZ, RZ, 0x3f000000 ;  /* 0x3f000000ff077424 */ /* 0x000fe400078e00ff */
[----:B------:R-:W-:Y:S01]  /*0bb0*/  @!P3 IMAD.MOV.U32 R9, RZ, RZ, 0x7f ;  /* 0x0000007fff09b424 */ /* 0x000fe200078e00ff */
[----:B------:R-:W4:Y:S02]  /*0bc0*/  @!P3 LDS R10, [UR8+0x38] ;  /* 0x00003808ff0ab984 */ /* 0x000f240008000800 */
[----:B--2---:R-:W-:Y:S02]  /*0bd0*/  LOP3.LUT R6, R6, 0xff000000, R7, 0xb8, !PT ;  /* 0xff00000006067812 */ /* 0x004fe400078eb807 */
[----:B----4-:R-:W-:-:S03]  /*0be0*/  @!P3 LOP3.LUT R7, R10, 0xff, R9, 0xb8, !PT ;  /* 0x000000ff0a07b812 */ /* 0x010fc600078eb809 */
[----:B------:R2:W-:Y:S04]  /*0bf0*/  STS [UR8+0x34], R6 ;  /* 0x00003406ff007988 */ /* 0x0005e80008000808 */
[----:B------:R2:W-:Y:S02]  /*0c00*/  @!P3 STS [UR8+0x38], R7 ;  /* 0x00003807ff00b988 */ /* 0x0005e40008000808 */
.L_x_24:
[----:B------:R-:W-:Y:S05]  /*0c10*/  BSYNC.RECONVERGENT B1 ;  /* 0x0000000000017941 */ /* 0x000fea0003800200 */
.L_x_23:
[----:B------:R-:W-:Y:S04]  /*0c20*/  BSSY.RECONVERGENT B1, `(.L_x_25) ;  /* 0x0000004000017945 */ /* 0x000fe80003800200 */
[----:B------:R-:W-:Y:S05]  /*0c30*/  @P3 BRA `(.L_x_26) ;  /* 0x0000000000083947 */ /* 0x000fea0003800000 */
[----:B------:R5:W-:Y:S04]  /*0c40*/  STS [UR8+0x24], R5 ;  /* 0x00002405ff007988 */ /* 0x000be80008000808 */
[----:B------:R5:W-:Y:S02]  /*0c50*/  STS [UR8+0x20], R4 ;  /* 0x00002004ff007988 */ /* 0x000be40008000808 */
.L_x_26:
[----:B------:R-:W-:Y:S05]  /*0c60*/  BSYNC.RECONVERGENT B1 ;  /* 0x0000000000017941 */ /* 0x000fea0003800200 */
.L_x_25:
[----:B------:R-:W-:Y:S04]  /*0c70*/  BSSY.RECONVERGENT B2, `(.L_x_27) ;  /* 0x0000025000027945 */ /* 0x000fe80003800200 */
[----:B------:R-:W-:Y:S04]  /*0c80*/  BSSY.RELIABLE B1, `(.L_x_28) ;  /* 0x0000020000017945 */ /* 0x000fe80003800100 */
[----:B------:R-:W-:Y:S05]  /*0c90*/  @P3 BRA `(.L_x_29) ;  /* 0x00000000002c3947 */ /* 0x000fea0003800000 */
[----:B-----5:R-:W5:Y:S01]  /*0ca0*/  LDS R5, [UR8+0x1c] ;  /* 0x00001c08ff057984 */ /* 0x020f620008000800 */
[----:B--2-4-:R-:W2:Y:S02]  /*0cb0*/  LDC.64 R6, c[0x0][0x3b0] ;  /* 0x0000ec00ff067b82 */ /* 0x014ea40000000a00 */
[--C-:B--2---:R-:W-:Y:S02]  /*0cc0*/  SHF.R.U32.HI R10, RZ, 0x4, R7.reuse ;  /* 0x00000004ff0a7819 */ /* 0x104fe40000011607 */
[----:B------:R-:W-:-:S05]  /*0cd0*/  SHF.R.U64 R6, R6, 0x4, R7 ;  /* 0x0000000406067819 */ /* 0x000fca0000001207 */
[----:B------:R2:W-:Y:S01]  /*0ce0*/  STS [UR8+0xc], R6 ;  /* 0x00000c06ff007988 */ /* 0x0005e20008000808 */
[----:B-----5:R-:W-:-:S05]  /*0cf0*/  LOP3.LUT R5, R5, 0xf, R10, 0xb8, !PT ;  /* 0x0000000f05057812 */ /* 0x020fca00078eb80a */
[----:B------:R2:W-:Y:S01]  /*0d00*/  STS [UR8+0x1c], R5 ;  /* 0x00001c05ff007988 */ /* 0x0005e20008000808 */
[----:B------:R-:W-:Y:S05]  /*0d10*/  @P3 BRA `(.L_x_30) ;  /* 0x00000000001c3947 */ /* 0x000fea0003800000 */
[----:B--2---:R-:W2:Y:S02]  /*0d20*/  LDS R5, [UR8+0x34] ;  /* 0x00003408ff057984 */ /* 0x004ea40008000800 */
[----:B--2---:R-:W-:-:S05]  /*0d30*/  LOP3.LUT R5, R5, 0x7, RZ, 0xb8, !PT ;  /* 0x0000000705057812 */ /* 0x004fca00078eb8ff */
[----:B------:R2:W-:Y:S02]  /*0d40*/  STS [UR8+0x34], R5 ;  /* 0x00003405ff007988 */ /* 0x0005e40008000808 */
.L_x_29:
[----:B------:R-:W-:Y:S05]  /*0d50*/  @P3 BRA `(.L_x_31) ;  /* 0x00000000001c3947 */ /* 0x000fea0003800000 */
[----:B--2--5:R-:W2:Y:S02]  /*0d60*/  LDS R5, [UR8+0x34] ;  /* 0x00003408ff057984 */ /* 0x024ea40008000800 */
[----:B--2---:R-:W-:-:S05]  /*0d70*/  LOP3.LUT R5, R5, 0x38, RZ, 0xb8, !PT ;  /* 0x0000003805057812 */ /* 0x004fca00078eb8ff */
[----:B------:R5:W-:Y:S02]  /*0d80*/  STS [UR8+0x34], R5 ;  /* 0x00003405ff007988 */ /* 0x000be40008000808 */
.L_x_30:
[----:B------:R-:W-:Y:S05]  /*0d90*/  @P3 BRA `(.L_x_32) ;  /* 0x00000000001c3947 */ /* 0x000fea0003800000 */
[----:B--2--5:R-:W2:Y:S02]  /*0da0*/  LDS R5, [UR8+0x8] ;  /* 0x00000808ff057984 */ /* 0x024ea40008000800 */
[----:B--2---:R-:W-:-:S05]  /*0db0*/  LOP3.LUT R5, R5, 0x780, RZ, 0xb8, !PT ;  /* 0x0000078005057812 */ /* 0x004fca00078eb8ff */
[----:B------:R2:W-:Y:S02]  /*0dc0*/  STS [UR8+0x8], R5 ;  /* 0x00000805ff007988 */ /* 0x0005e40008000808 */
.L_x_31:
[----:B------:R-:W-:Y:S05]  /*0dd0*/  @P3 BRA `(.L_x_33) ;  /* 0x0000000000283947 */ /* 0x000fea0003800000 */
[----:B--2--5:R-:W2:Y:S02]  /*0de0*/  LDS R5, [UR8+0x8] ;  /* 0x00000808ff057984 */ /* 0x024ea40008000800 */
[----:B--2---:R-:W-:-:S05]  /*0df0*/  LOP3.LUT R5, R5, 0x1800, RZ, 0xb8, !PT ;  /* 0x0000180005057812 */ /* 0x004fca00078eb8ff */
[----:B------:R2:W-:Y:S02]  /*0e00*/  STS [UR8+0x8], R5 ;  /* 0x00000805ff007988 */ /* 0x0005e40008000808 */
.L_x_32:
[----:B------:R-:W-:Y:S05]  /*0e10*/  @P3 BREAK.RELIABLE B1 ;  /* 0x0000000000013942 */ /* 0x000fea0003800100 */
[----:B------:R-:W-:Y:S05]  /*0e20*/  @P3 BRA `(.L_x_34) ;  /* 0x0000000000243947 */ /* 0x000fea0003800000 */
[----:B--2--5:R-:W2:Y:S01]  /*0e30*/  LDS R5, [UR8+0x8] ;  /* 0x00000808ff057984 */ /* 0x024ea20008000800 */
[----:B----4-:R-:W-:-:S05]  /*0e40*/  IMAD.MOV.U32 R6, RZ, RZ, 0x6000 ;  /* 0x00006000ff067424 */ /* 0x010fca00078e00ff */
[----:B--2---:R-:W-:-:S04]  /*0e50*/  LOP3.LUT R5, R5, 0x4000, R6, 0xd8, !PT ;  /* 0x0000400005057812 */ /* 0x004fc800078ed806 */
[----:B------:R-:W-:-:S05]  /*0e60*/  LOP3.LUT R5, R5, 0x400000, RZ, 0xb8, !PT ;  /* 0x0040000005057812 */ /* 0x000fca00078eb8ff */
[----:B------:R2:W-:Y:S02]  /*0e70*/  STS [UR8+0x8], R5 ;  /* 0x00000805ff007988 */ /* 0x0005e40008000808 */
.L_x_33:
[----:B------:R-:W-:Y:S05]  /*0e80*/  BSYNC.RELIABLE B1 ;  /* 0x0000000000017941 */ /* 0x000fea0003800100 */
.L_x_28:
[----:B--2--5:R-:W2:Y:S02]  /*0e90*/  @!P3 LDS R5, [UR8+0x8] ;  /* 0x00000808ff05b984 */ /* 0x024ea40008000800 */
[----:B--2---:R-:W-:-:S05]  /*0ea0*/  @!P3 LOP3.LUT R5, R5, 0x8000, RZ, 0xb8, !PT ;  /* 0x000080000505b812 */ /* 0x004fca00078eb8ff */
[----:B------:R2:W-:Y:S02]  /*0eb0*/  @!P3 STS [UR8+0x8], R5 ;  /* 0x00000805ff00b988 */ /* 0x0005e40008000808 */
.L_x_34:
[----:B------:R-:W-:Y:S05]  /*0ec0*/  BSYNC.RECONVERGENT B2 ;  /* 0x0000000000027941 */ /* 0x000fea0003800200 */
.L_x_27:
[----:B------:R-:W-:Y:S05]  /*0ed0*/  WARPSYNC.ALL ;  /* 0x0000000000007948 */ /* 0x000fea0003800000 */
[----:B------:R-:W-:Y:S01]  /*0ee0*/  NOP ;  /* 0x0000000000007918 */ /* 0x000fe20000000000 */
[----:B------:R-:W-:-:S04]  /*0ef0*/  UIADD3 UR5, UPT, UPT, UR4, 0x80, URZ ;  /* 0x0000008004057890 */ /* 0x000fc8000fffe0ff */
[----:B------:R-:W-:-:S04]  /*0f00*/  UIADD3 UR26, UP0, UPT, UR5, UR20, URZ ;  /* 0x00000014051a7290 */ /* 0x000fc8000ff1e0ff */
[----:B------:R-:W-:Y:S01]  /*0f10*/  ULEA.HI.X.SX32 UR27, UR5, UR21, 0x1, UP0 ;  /* 0x00000015051b7291 */ /* 0x000fe200080f0eff */
[----:B------:R-:W-:Y:S11]  /*0f20*/  @P0 BRA `(.L_x_35) ;  /* 0x0000000000300947 */ /* 0x000ff60003800000 */
[----:B--2--5:R-:W2:Y:S01]  /*0f30*/  S2R R5, SR_LANEID ;  /* 0x0000000000057919 */ /* 0x024ea20000000000 */
[----:B------:R-:W-:Y:S05]  /*0f40*/  WARPSYNC.ALL ;  /* 0x0000000000007948 */ /* 0x000fea0003800000 */
[----:B------:R-:W-:Y:S01]  /*0f50*/  NOP ;  /* 0x0000000000007918 */ /* 0x000fe20000000000 */
[----:B--2---:R-:W-:-:S05]  /*0f60*/  IMAD.SHL.U32 R9, R5, 0x4, RZ ;  /* 0x0000000405097824 */ /* 0x004fca00078e00ff */
[----:B------:R-:W2:Y:S01]  /*0f70*/  LDS R5, [R9+UR8] ;  /* 0x0000000809057984 */ /* 0x000ea20008000800 */
[----:B----4-:R-:W-:-:S05]  /*0f80*/  IADD3 R6, P1, PT, R9, UR26, RZ ;  /* 0x0000001a09067c10 */ /* 0x010fca000ff3e0ff */
[----:B------:R-:W-:-:S05]  /*0f90*/  IMAD.X R7, RZ, RZ, UR27, P1 ;  /* 0x0000001bff077e24 */ /* 0x000fca00088e06ff */
[----:B--2---:R2:W4:Y:S01]  /*0fa0*/  ATOMG.E.EXCH.STRONG.GPU PT, RZ, [R6], R5 ;  /* 0x0000000506ff73a8 */ /* 0x00452200041ee100 */
[----:B------:R-:W-:-:S04]  /*0fb0*/  DEPBAR {5,4,3,2,1,0} ;  /* 0x0000003f0000791a */ /* 0x000fc80000000000 */
[----:B------:R-:W5:Y:S02]  /*0fc0*/  CCTL.E.C.LDCU.IV.DEEP [UR26] ;  /* 0x000000001a007540 */ /* 0x000f640009c08000 */
[----:B-----5:R2:W-:Y:S01]  /*0fd0*/  UTMACCTL.IV [UR26] ;  /* 0x000000001a0079b9 */ /* 0x0205e20008000000 */
[----:B------:R-:W-:Y:S01]  /*0fe0*/  NOP ;  /* 0x0000000000007918 */ /* 0x000fe20000000000 */
.L_x_35:
[----:B------:R-:W-:Y:S05]  /*0ff0*/  @P0 BRA `(.L_x_36) ;  /* 0x00000000000c0947 */ /* 0x000fea0003800000 */
[----:B------:R0:W-:Y:S01]  /*1000*/  UTMACMDFLUSH ;  /* 0x00000000000079b7 */ /* 0x0001e20000000000 */
[----:B------:R-:W-:Y:S05]  /*1010*/  @P0 BRA `(.L_x_36) ;  /* 0x0000000000040947 */ /* 0x000fea0003800000 */
[----:B------:R-:W-:-:S04]  /*1020*/  DEPBAR.LE SB0, 0x0 ;  /* 0x000080000000791a */ /* 0x000fc80000000000 */
.L_x_36:
[----:B------:R-:W-:Y:S05]  /*1030*/  WARPSYNC.ALL ;  /* 0x0000000000007948 */ /* 0x000fea0003800000 */
[----:B------:R-:W-:Y:S01]  /*1040*/  NOP ;  /* 0x0000000000007918 */ /* 0x000fe20000000000 */
[----:B----4-:R-:W-:Y:S06]  /*1050*/  BAR.SYNC.DEFER_BLOCKING 0x0 ;  /* 0x0000000000007b1d */ /* 0x010fec0000010000 */
[----:B------:R-:W-:Y:S02]  /*1060*/  BSSY.RECONVERGENT B2, `(.L_x_37) ;  /* 0x000000b000027945 */ /* 0x000fe40003800200 */
[----:B------:R-:W-:Y:S06]  /*1070*/  BAR.SYNC.DEFER_BLOCKING 0x0 ;  /* 0x0000000000007b1d */ /* 0x000fec0000010000 */
[----:B------:R4:W-:Y:S01]  /*1080*/  @!P0 STS [R2], RZ ;  /* 0x000000ff02008388 */ /* 0x0009e20000000800 */
[----:B------:R-:W-:Y:S01]  /*1090*/  NOP ;  /* 0x0000000000007918 */ /* 0x000fe20000000000 */
[----:B------:R-:W-:Y:S05]  /*10a0*/  @P3 BRA `(.L_x_38) ;  /* 0x0000000000183947 */ /* 0x000fea0003800000 */
[----:B---34-:R-:W3:Y:S01]  /*10b0*/  LDS R2, [UR8+0x8] ;  /* 0x00000808ff027984 */ /* 0x018ee20008000800 */
[----:B--2---:R-:W2:Y:S01]  /*10c0*/  LDC.64 R6, c[0x0][0x390] ;  /* 0x0000e400ff067b82 */ /* 0x004ea20000000a00 */
[----:B-----5:R-:W-:Y:S02]  /*10d0*/  IMAD.MOV.U32 R5, RZ, RZ, 0x70 ;  /* 0x00000070ff057424 */ /* 0x020fe400078e00ff */
[----:B--2---:R2:W-:Y:S03]  /*10e0*/  STS.64 [UR8], R6 ;  /* 0x00000006ff007988 */ /* 0x0045e60008000a08 */
[----:B---3--:R-:W-:-:S05]  /*10f0*/  LOP3.LUT R2, R2, 0x10, R5, 0xd8, !PT ;  /* 0x0000001002027812 */ /* 0x008fca00078ed805 */
[----:B------:R2:W-:Y:S02]  /*1100*/  STS [UR8+0x8], R2 ;  /* 0x00000802ff007988 */ /* 0x0005e40008000808 */
.L_x_38:
[----:B--2---:R-:W-:Y:S05]  /*1110*/  BSYNC.RECONVERGENT B2 ;  /* 0x0000000000027941 */ /* 0x004fea0003800200 */
.L_x_37:
[----:B------:R-:W-:Y:S04]  /*1120*/  BSSY.RECONVERGENT B3, `(.L_x_39) ;  /* 0x0000033000037945 */ /* 0x000fe80003800200 */
[----:B------:R-:W-:Y:S04]  /*1130*/  BSSY.RELIABLE B2, `(.L_x_40) ;  /* 0x000002e000027945 */ /* 0x000fe80003800100 */
[----:B------:R-:W-:Y:S05]  /*1140*/  @P3 BRA `(.L_x_41) ;  /* 0x0000000000243947 */ /* 0x000fea0003800000 */
[----:B---34-:R-:W2:Y:S01]  /*1150*/  LDS R2, [UR8+0x34] ;  /* 0x00003408ff027984 */ /* 0x018ea20008000800 */
[----:B-----5:R-:W-:-:S05]  /*1160*/  IMAD.MOV.U32 R5, RZ, RZ, 0x3f000000 ;  /* 0x3f000000ff057424 */ /* 0x020fca00078e00ff */
[----:B--2---:R-:W-:-:S05]  /*1170*/  LOP3.LUT R2, R2, 0xff000000, R5, 0xb8, !PT ;  /* 0xff00000002027812 */ /* 0x004fca00078eb805 */
[----:B------:R2:W-:Y:S01]  /*1180*/  STS [UR8+0x34], R2 ;  /* 0x00003402ff007988 */ /* 0x0005e20008000808 */
[----:B------:R-:W-:Y:S05]  /*1190*/  @P3 BRA `(.L_x_42) ;  /* 0x0000000000183947 */ /* 0x000fea0003800000 */
[----:B--2---:R-:W2:Y:S01]  /*11a0*/  LDS R2, [UR8+0x38] ;  /* 0x00003808ff027984 */ /* 0x004ea20008000800 */
[----:B------:R-:W-:-:S05]  /*11b0*/  IMAD.MOV.U32 R5, RZ, RZ, 0x3f ;  /* 0x0000003fff057424 */ /* 0x000fca00078e00ff */
[----:B--2---:R-:W-:-:S05]  /*11c0*/  LOP3.LUT R2, R2, 0xff, R5, 0xb8, !PT ;  /* 0x000000ff02027812 */ /* 0x004fca00078eb805 */
[----:B------:R2:W-:Y:S02]  /*11d0*/  STS [UR8+0x38], R2 ;  /* 0x00003802ff007988 */ /* 0x0005e40008000808 */
.L_x_41:
[----:B------:R-:W-:Y:S05]  /*11e0*/  @P3 BRA `(.L_x_43) ;  /* 0x00000000000c3947 */ /* 0x000fea0003800000 */
[----:B------:R2:W-:Y:S02]  /*11f0*/  STS [UR8+0x20], R4 ;  /* 0x00002004ff007988 */ /* 0x0005e40008000808 */
.L_x_42:
[----:B------:R-:W-:Y:S05]  /*1200*/  @P3 BRA `(.L_x_44) ;  /* 0x0000000000243947 */ /* 0x000fea0003800000 */
[----:B------:R2:W-:Y:S02]  /*1210*/  STS [UR8+0x24], R3 ;  /* 0x00002403ff007988 */ /* 0x0005e40008000808 */
.L_x_43:
[----:B------:R-:W-:Y:S05]  /*1220*/  @P3 BRA `(.L_x_45) ;  /* 0x00000000002c3947 */ /* 0x000fea0003800000 */
[----:B--234-:R-:W2:Y:S01]  /*1230*/  LDS R2, [UR8+0x1c] ;  /* 0x00001c08ff027984 */ /* 0x01cea20008000800 */
[----:B------:R-:W3:Y:S02]  /*1240*/  LDC.64 R6, c[0x0][0x3b8] ;  /* 0x0000ee00ff067b82 */ /* 0x000ee40000000a00 */
[--C-:B---3-5:R-:W-:Y:S02]  /*1250*/  SHF.R.U32.HI R5, RZ, 0x4, R7.reuse ;  /* 0x00000004ff057819 */ /* 0x128fe40000011607 */
[----:B------:R-:W-:-:S05]  /*1260*/  SHF.R.U64 R3, R6, 0x4, R7 ;  /* 0x0000000406037819 */ /* 0x000fca0000001207 */
[----:B------:R3:W-:Y:S01]  /*1270*/  STS [UR8+0xc], R3 ;  /* 0x00000c03ff007988 */ /* 0x0007e20008000808 */
[----:B--2---:R-:W-:-:S05]  /*1280*/  LOP3.LUT R2, R2, 0xf, R5, 0xb8, !PT ;  /* 0x0000000f02027812 */ /* 0x004fca00078eb805 */
[----:B------:R3:W-:Y:S02]  /*1290*/  STS [UR8+0x1c], R2 ;  /* 0x00001c02ff007988 */ /* 0x0007e40008000808 */
.L_x_44:
[----:B------:R-:W-:Y:S05]  /*12a0*/  @P3 BRA `(.L_x_46) ;  /* 0x00000000001c3947 */ /* 0x000fea0003800000 */
[----:B--234-:R-:W2:Y:S02]  /*12b0*/  LDS R2, [UR8+0x34] ;  /* 0x00003408ff027984 */ /* 0x01cea40008000800 */
[----:B--2---:R-:W-:-:S05]  /*12c0*/  LOP3.LUT R2, R2, 0x7, RZ, 0xb8, !PT ;  /* 0x0000000702027812 */ /* 0x004fca00078eb8ff */
[----:B------:R2:W-:Y:S02]  /*12d0*/  STS [UR8+0x34], R2 ;  /* 0x00003402ff007988 */ /* 0x0005e40008000808 */
.L_x_45:
[----:B------:R-:W-:Y:S05]  /*12e0*/  @P3 BRA `(.L_x_47) ;  /* 0x00000000001c3947 */ /* 0x000fea0003800000 */
[----:B--234-:R-:W2:Y:S02]  /*12f0*/  LDS R2, [UR8+0x34] ;  /* 0x00003408ff027984 */ /* 0x01cea40008000800 */
[----:B--2---:R-:W-:-:S05]  /*1300*/  LOP3.LUT R2, R2, 0x38, RZ, 0xb8, !PT ;  /* 0x0000003802027812 */ /* 0x004fca00078eb8ff */
[----:B------:R2:W-:Y:S02]  /*1310*/  STS [UR8+0x34], R2 ;  /* 0x00003402ff007988 */ /* 0x0005e40008000808 */
.L_x_46:
[----:B------:R-:W-:Y:S05]  /*1320*/  @P3 BRA `(.L_x_48) ;  /* 0x00000000001c3947 */ /* 0x000fea0003800000 */
[----:B--234-:R-:W2:Y:S02]  /*1330*/  LDS R2, [UR8+0x8] ;  /* 0x00000808ff027984 */ /* 0x01cea40008000800 */
[----:B--2---:R-:W-:-:S05]  /*1340*/  LOP3.LUT R2, R2, 0x780, RZ, 0xb8, !PT ;  /* 0x0000078002027812 */ /* 0x004fca00078eb8ff */
[----:B------:R2:W-:Y:S02]  /*1350*/  STS [UR8+0x8], R2 ;  /* 0x00000802ff007988 */ /* 0x0005e40008000808 */
.L_x_47:
[----:B------:R-:W-:Y:S05]  /*1360*/  @P3 BRA `(.L_x_49) ;  /* 0x0000000000283947 */ /* 0x000fea0003800000 */
[----:B--234-:R-:W2:Y:S02]  /*1370*/  LDS R2, [UR8+0x8] ;  /* 0x00000808ff027984 */ /* 0x01cea40008000800 */
[----:B--2---:R-:W-:-:S05]  /*1380*/  LOP3.LUT R2, R2, 0x1800, RZ, 0xb8, !PT ;  /* 0x0000180002027812 */ /* 0x004fca00078eb8ff */
[----:B------:R2:W-:Y:S02]  /*1390*/  STS [UR8+0x8], R2 ;  /* 0x00000802ff007988 */ /* 0x0005e40008000808 */
.L_x_48:
[----:B------:R-:W-:Y:S05]  /*13a0*/  @P3 BREAK.RELIABLE B2 ;  /* 0x0000000000023942 */ /* 0x000fea0003800100 */
[----:B------:R-:W-:Y:S05]  /*13b0*/  @P3 BRA `(.L_x_50) ;  /* 0x0000000000243947 */ /* 0x000fea0003800000 */
[----:B--234-:R-:W2:Y:S01]  /*13c0*/  LDS R2, [UR8+0x8] ;  /* 0x00000808ff027984 */ /* 0x01cea20008000800 */
[----:B------:R-:W-:-:S05]  /*13d0*/  IMAD.MOV.U32 R3, RZ, RZ, 0x6000 ;  /* 0x00006000ff037424 */ /* 0x000fca00078e00ff */
[----:B--2---:R-:W-:-:S04]  /*13e0*/  LOP3.LUT R2, R2, 0x4000, R3, 0xd8, !PT ;  /* 0x0000400002027812 */ /* 0x004fc800078ed803 */
[----:B------:R-:W-:-:S05]  /*13f0*/  LOP3.LUT R2, R2, 0x400000, RZ, 0xb8, !PT ;  /* 0x0040000002027812 */ /* 0x000fca00078eb8ff */
[----:B------:R2:W-:Y:S02]  /*1400*/  STS [UR8+0x8], R2 ;  /* 0x00000802ff007988 */ /* 0x0005e40008000808 */
.L_x_49:
[----:B------:R-:W-:Y:S05]  /*1410*/  BSYNC.RELIABLE B2 ;  /* 0x0000000000027941 */ /* 0x000fea0003800100 */
.L_x_40:
[----:B--234-:R-:W2:Y:S02]  /*1420*/  @!P3 LDS R2, [UR8+0x8] ;  /* 0x00000808ff02b984 */ /* 0x01cea40008000800 */
[----:B--2---:R-:W-:-:S05]  /*1430*/  @!P3 LOP3.LUT R2, R2, 0x8000, RZ, 0xb8, !PT ;  /* 0x000080000202b812 */ /* 0x004fca00078eb8ff */
[----:B------:R2:W-:Y:S02]  /*1440*/  @!P3 STS [UR8+0x8], R2 ;  /* 0x00000802ff00b988 */ /* 0x0005e40008000808 */
.L_x_50:
[----:B------:R-:W-:Y:S05]  /*1450*/  BSYNC.RECONVERGENT B3 ;  /* 0x0000000000037941 */ /* 0x000fea0003800200 */
.L_x_39:
[----:B------:R-:W-:Y:S05]  /*1460*/  WARPSYNC.ALL ;  /* 0x0000000000007948 */ /* 0x000fea0003800000 */
[----:B------:R-:W-:Y:S01]  /*1470*/  NOP ;  /* 0x0000000000007918 */ /* 0x000fe20000000000 */
[----:B------:R-:W-:-:S04]  /*1480*/  UIADD3 UR4, UPT, UPT, UR4, 0x100, URZ ;  /* 0x0000010004047890 */ /* 0x000fc8000fffe0ff */
[----:B------:R-:W-:-:S04]  /*1490*/  UIADD3 UR20, UP0, UPT, UR4, UR20, URZ ;  /* 0x0000001404147290 */ /* 0x000fc8000ff1e0ff */
[----:B------:R-:W-:Y:S01]  /*14a0*/  ULEA.HI.X.SX32 UR21, UR4, UR21, 0x1, UP0 ;  /* 0x0000001504157291 */ /* 0x000fe200080f0eff */
[----:B------:R-:W-:Y:S11]  /*14b0*/  @P0 BRA `(.L_x_51) ;  /* 0x0000000000300947 */ /* 0x000ff60003800000 */
[----:B--234-:R-:W2:Y:S01]  /*14c0*/  S2R R2, SR_LANEID ;  /* 0x0000000000027919 */ /* 0x01cea20000000000 */
[----:B------:R-:W-:Y:S05]  /*14d0*/  WARPSYNC.ALL ;  /* 0x0000000000007948 */ /* 0x000fea0003800000 */
[----:B------:R-:W-:Y:S01]  /*14e0*/  NOP ;  /* 0x0000000000007918 */ /* 0x000fe20000000000 */
[----:B--2---:R-:W-:-:S05]  /*14f0*/  IMAD.SHL.U32 R4, R2, 0x4, RZ ;  /* 0x0000000402047824 */ /* 0x004fca00078e00ff */
[----:B-----5:R-:W2:Y:S01]  /*1500*/  LDS R5, [R4+UR8] ;  /* 0x0000000804057984 */ /* 0x020ea20008000800 */
[----:B------:R-:W-:-:S05]  /*1510*/  IADD3 R2, P1, PT, R4, UR20, RZ ;  /* 0x0000001404027c10 */ /* 0x000fca000ff3e0ff */
[----:B------:R-:W-:-:S05]  /*1520*/  IMAD.X R3, RZ, RZ, UR21, P1 ;  /* 0x00000015ff037e24 */ /* 0x000fca00088e06ff */
[----:B--2---:R2:W3:Y:S01]  /*1530*/  ATOMG.E.EXCH.STRONG.GPU PT, RZ, [R2], R5 ;  /* 0x0000000502ff73a8 */ /* 0x0044e200041ee100 */
[----:B------:R-:W-:-:S04]  /*1540*/  DEPBAR {5,4,3,2,1,0} ;  /* 0x0000003f0000791a */ /* 0x000fc80000000000 */
[----:B------:R-:W4:Y:S02]  /*1550*/  CCTL.E.C.LDCU.IV.DEEP [UR20] ;  /* 0x0000000014007540 */ /* 0x000f240009c08000 */
[----:B----4-:R2:W-:Y:S01]  /*1560*/  UTMACCTL.IV [UR20] ;  /* 0x00000000140079b9 */ /* 0x0105e20008000000 */
[----:B------:R-:W-:Y:S01]  /*1570*/  NOP ;  /* 0x0000000000007918 */ /* 0x000fe20000000000 */
.L_x_51:
[----:B------:R-:W-:Y:S05]  /*1580*/  @P0 BRA `(.L_x_52) ;  /* 0x00000000000c0947 */ /* 0x000fea0003800000 */
[----:B------:R0:W-:Y:S01]  /*1590*/  UTMACMDFLUSH ;  /* 0x00000000000079b7 */ /* 0x0001e20000000000 */
[----:B------:R-:W-:Y:S05]  /*15a0*/  @P0 BRA `(.L_x_52) ;  /* 0x0000000000040947 */ /* 0x000fea0003800000 */
[----:B------:R-:W-:-:S04]  /*15b0*/  DEPBAR.LE SB0, 0x0 ;  /* 0x000080000000791a */ /* 0x000fc80000000000 */
.L_x_52:
[----:B------:R-:W-:Y:S05]  /*15c0*/  WARPSYNC.ALL ;  /* 0x0000000000007948 */ /* 0x000fea0003800000 */
[----:B------:R-:W-:Y:S01]  /*15d0*/  NOP ;  /* 0x0000000000007918 */ /* 0x000fe20000000000 */
[----:B---3--:R-:W-:Y:S01]  /*15e0*/  BAR.SYNC.DEFER_BLOCKING 0x0 ;  /* 0x0000000000007b1d */ /* 0x008fe20000010000 */
[----:B--2-4-:R-:W-:Y:S01]  /*15f0*/  SHF.R.U32.HI R2, RZ, 0x5, R0 ;  /* 0x00000005ff027819 */ /* 0x014fe20000011600 */
[----:B------:R-:W-:-:S03]  /*1600*/  UIADD3 UR12, UPT, UPT, UR8, 0x10020, URZ ;  /* 0x00010020080c7890 */ /* 0x000fc6000fffe0ff */
[----:B------:R-:W-:Y:S01]  /*1610*/  R2UR UR22, R2 ;  /* 0x00000000021672ca */ /* 0x000fe200000e0000 */
[----:B------:R-:W-:Y:S01]  /*1620*/  VOTEU.ALL UP0, P3 ;  /* 0x0000000000ff7886 */ /* 0x000fe20001800000 */
[----:B------:R-:W-:Y:S01]  /*1630*/  UMOV UR4, 0x1 ;  /* 0x0000000100047882 */ /* 0x000fe20000000000 */
[----:B------:R-:W-:Y:S01]  /*1640*/  VOTEU.ALL UP1, P3 ;  /* 0x0000000000ff7886 */ /* 0x000fe20001820000 */
[----:B------:R-:W-:Y:S02]  /*1650*/  BSSY.RECONVERGENT B3, `(.L_x_53) ;  /* 0x0000018000037945 */ /* 0x000fe40003800200 */
[----:B------:R-:W-:-:S04]  /*1660*/  @!UP0 UIADD3 UR10, UPT, UPT, -UR4, 0x100000, URZ ;  /* 0x00100000040a8890 */ /* 0x000fc8000fffe1ff */
[----:B------:R-:W-:Y:S02]  /*1670*/  @!UP0 USHF.L.U32 UR11, UR10, 0xb, URZ ;  /* 0x0000000b0a0b8899 */ /* 0x000fe400080006ff */
[----:B------:R-:W-:Y:S02]  /*1680*/  @!UP0 USHF.L.U32 UR10, UR10, 0x1, URZ ;  /* 0x000000010a0a8899 */ /* 0x000fe400080006ff */
[----:B------:R-:W-:-:S04]  /*1690*/  @!UP0 UIADD3 UR4, UPT, UPT, -UR4, 0x100000, URZ ;  /* 0x0010000004048890 */ /* 0x000fc8000fffe1ff */
[----:B------:R-:W-:Y:S02]  /*16a0*/  @!UP0 USHF.L.U32 UR5, UR4, 0xb, URZ ;  /* 0x0000000b04058899 */ /* 0x000fe400080006ff */
[----:B------:R-:W-:Y:S01]  /*16b0*/  @!UP0 USHF.L.U32 UR4, UR4, 0x1, URZ ;  /* 0x0000000104048899 */ /* 0x000fe200080006ff */
[----:B------:R-:W-:Y:S01]  /*16c0*/  VOTEU.ALL UP0, P3 ;  /* 0x0000000000ff7886 */ /* 0x000fe20001800000 */
[----:B------:R-:W2:Y:S04]  /*16d0*/  FENCE.VIEW.ASYNC.S ;  /* 0x00000000000073c6 */ /* 0x000ea80000000000 */
[----:B--2---:R2:W3:Y:S06]  /*16e0*/  @!UP0 SYNCS.EXCH.64 URZ, [UR8+0x10000], UR10 ;  /* 0x0100000a08ff85b2 */ /* 0x0044ec0008000100 */
[----:B------:R2:W3:Y:S02]  /*16f0*/  @!UP1 SYNCS.EXCH.64 URZ, [UR8+0x10020], UR4 ;  /* 0x0100200408ff95b2 */ /* 0x0004e40008000100 */
[----:B---3--:R-:W-:Y:S06]  /*1700*/  BAR.SYNC.DEFER_BLOCKING 0x0 ;  /* 0x0000000000007b1d */ /* 0x008fec0000010000 */
[----:B------:R-:W-:Y:S05]  /*1710*/  @P3 BRA `(.L_x_54) ;  /* 0x00000000002c3947 */ /* 0x000fea0003800000 */
[----:B--2---:R-:W-:Y:S02]  /*1720*/  UMOV UR4, 0x1 ;  /* 0x0000000100047882 */ /* 0x004fe40000000000 */
[----:B------:R-:W-:-:S04]  /*1730*/  UIADD3 UR10, UPT, UPT, -UR4, 0x100000, URZ ;  /* 0x00100000040a7890 */ /* 0x000fc8000fffe1ff */
[----:B------:R-:W-:Y:S02]  /*1740*/  USHF.L.U32 UR11, UR10, 0xb, URZ ;  /* 0x0000000b0a0b7899 */ /* 0x000fe400080006ff */
[----:B------:R-:W-:Y:S02]  /*1750*/  USHF.L.U32 UR10, UR10, 0x1, URZ ;  /* 0x000000010a0a7899 */ /* 0x000fe400080006ff */
[----:B------:R-:W-:-:S04]  /*1760*/  UIADD3 UR4, UPT, UPT, -UR4, 0x100000, URZ ;  /* 0x0010000004047890 */ /* 0x000fc8000fffe1ff */
[----:B------:R-:W-:Y:S02]  /*1770*/  USHF.L.U32 UR5, UR4, 0xb, URZ ;  /* 0x0000000b04057899 */ /* 0x000fe400080006ff */
[----:B------:R-:W-:Y:S01]  /*1780*/  USHF.L.U32 UR4, UR4, 0x1, URZ ;  /* 0x0000000104047899 */ /* 0x000fe200080006ff */
[----:B------:R-:W2:Y:S03]  /*1790*/  FENCE.VIEW.ASYNC.S ;  /* 0x00000000000073c6 */ /* 0x000ea60000000000 */
[----:B--2---:R3:W4:Y:S08]  /*17a0*/  SYNCS.EXCH.64 URZ, [UR8+0x10008], UR10 ;  /* 0x0100080a08ff75b2 */ /* 0x0047300008000100 */
[----:B------:R3:W2:Y:S02]  /*17b0*/  SYNCS.EXCH.64 URZ, [UR8+0x10028], UR4 ;  /* 0x0100280408ff75b2 */ /* 0x0006a40008000100 */
[----:B---3--:R-:W-:Y:S01]  /*17c0*/  NOP ;  /* 0x0000000000007918 */ /* 0x008fe20000000000 */
.L_x_54:
[----:B--2---:R-:W-:Y:S05]  /*17d0*/  BSYNC.RECONVERGENT B3 ;  /* 0x0000000000037941 */ /* 0x004fea0003800200 */
.L_x_53:
[----:B----4-:R-:W-:Y:S06]  /*17e0*/  BAR.SYNC.DEFER_BLOCKING 0x0 ;  /* 0x0000000000007b1d */ /* 0x010fec0000010000 */
[----:B------:R-:W-:Y:S04]  /*17f0*/  BSSY.RECONVERGENT B3, `(.L_x_55) ;  /* 0x000000d000037945 */ /* 0x000fe80003800200 */
[----:B------:R-:W-:Y:S05]  /*1800*/  @P3 BRA `(.L_x_56) ;  /* 0x00000000002c3947 */ /* 0x000fea0003800000 */
[----:B------:R-:W-:Y:S02]  /*1810*/  UMOV UR4, 0x1 ;  /* 0x0000000100047882 */ /* 0x000fe40000000000 */
[----:B------:R-:W-:-:S04]  /*1820*/  UIADD3 UR10, UPT, UPT, -UR4, 0x100000, URZ ;  /* 0x00100000040a7890 */ /* 0x000fc8000fffe1ff */
[----:B------:R-:W-:Y:S02]  /*1830*/  USHF.L.U32 UR11, UR10, 0xb, URZ ;  /* 0x0000000b0a0b7899 */ /* 0x000fe400080006ff */
[----:B------:R-:W-:Y:S02]  /*1840*/  USHF.L.U32 UR10, UR10, 0x1, URZ ;  /* 0x000000010a0a7899 */ /* 0x000fe400080006ff */
[----:B------:R-:W-:-:S04]  /*1850*/  UIADD3 UR4, UPT, UPT, -UR4, 0x100000, URZ ;  /* 0x0010000004047890 */ /* 0x000fc8000fffe1ff */
[----:B------:R-:W-:Y:S02]  /*1860*/  USHF.L.U32 UR5, UR4, 0xb, URZ ;  /* 0x0000000b04057899 */ /* 0x000fe400080006ff */
[----:B------:R-:W-:Y:S01]  /*1870*/  USHF.L.U32 UR4, UR4, 0x1, URZ ;  /* 0x0000000104047899 */ /* 0x000fe200080006ff */
[----:B------:R-:W2:Y:S03]  /*1880*/  FENCE.VIEW.ASYNC.S ;  /* 0x00000000000073c6 */ /* 0x000ea60000000000 */
[----:B--2---:R2:W3:Y:S08]  /*1890*/  SYNCS.EXCH.64 URZ, [UR8+0x10010], UR10 ;  /* 0x0100100a08ff75b2 */ /* 0x0044f00008000100 */
[----:B------:R2:W4:Y:S01]  /*18a0*/  SYNCS.EXCH.64 URZ, [UR8+0x10030], UR4 ;  /* 0x0100300408ff75b2 */ /* 0x0005220008000100 */
[----:B------:R-:W-:Y:S01]  /*18b0*/  NOP ;  /* 0x0000000000007918 */ /* 0x000fe20000000000 */
.L_x_56:
[----:B--2---:R-:W-:Y:S05]  /*18c0*/  BSYNC.RECONVERGENT B3 ;  /* 0x0000000000037941 */ /* 0x004fea0003800200 */
.L_x_55:
[----:B---34-:R-:W-:Y:S01]  /*18d0*/  BAR.SYNC.DEFER_BLOCKING 0x0 ;  /* 0x0000000000007b1d */ /* 0x018fe20000010000 */
[----:B------:R-:W-:Y:S01]  /*18e0*/  USHF.L.U32 UR15, UR7, 0x6, URZ ;  /* 0x00000006070f7899 */ /* 0x000fe200080006ff */
[----:B------:R-:W-:Y:S01]  /*18f0*/  ISETP.GE.AND P0, PT, R8, 0x1, PT ;  /* 0x000000010800780c */ /* 0x000fe20003f06270 */
[----:B------:R-:W-:-:S03]  /*1900*/  USHF.L.U32 UR18, UR9, 0x6, URZ ;  /* 0x0000000609127899 */ /* 0x000fc600080006ff */
        /* <DEDUP_REMOVED lines=13> */
.L_x_58:
[----:B--2---:R-:W-:Y:S05]  /*19e0*/  BSYNC.RECONVERGENT B3 ;  /* 0x0000000000037941 */ /* 0x004fea0003800200 */
.L_x_57:
[----:B------:R-:W-:Y:S05]  /*19f0*/  @!P0 BRA `(.L_x_59) ;  /* 0x0000000800708947 */ /* 0x000fea0003800000 */
[----:B---34-:R-:W-:Y:S01]  /*1a00*/  BAR.SYNC.DEFER_BLOCKING 0x0 ;  /* 0x0000000000007b1d */ /* 0x018fe20000010000 */
[----:B------:R-:W-:Y:S01]  /*1a10*/  @!P3 IMAD.MOV.U32 R2, RZ, RZ, 0x4000 ;  /* 0x00004000ff02b424 */ /* 0x000fe200078e00ff */
[----:B------:R-:W-:Y:S02]  /*1a20*/  ELECT P1, URZ, PT ;  /* 0x0000000000ff782f */ /* 0x000fe40003820000 */
[----:B------:R-:W-:Y:S02]  /*1a30*/  ELECT P0, URZ, PT ;  /* 0x0000000000ff782f */ /* 0x000fe40003800000 */
[C---:B------:R-:W-:Y:S01]  /*1a40*/  ISETP.LT.U32.AND P1, PT, R20.reuse, 0x20, P1 ;  /* 0x000000201400780c */ /* 0x040fe20000f21070 */
[----:B------:R-:W-:Y:S01]  /*1a50*/  UMOV UR11, UR15 ;  /* 0x0000000f000b7c82 */ /* 0x000fe20008000000 */
[----:B------:R-:W-:Y:S01]  /*1a60*/  ISETP.LT.U32.AND P0, PT, R20, 0x20, P0 ;  /* 0x000000201400780c */ /* 0x000fe20000701070 */
[----:B------:R-:W-:-:S10]  /*1a70*/  UIADD3 UR16, UPT, UPT, UR8, 0x8000, URZ ;  /* 0x0000800008107890 */ /* 0x000fd4000fffe0ff */
[----:B------:R-:W-:Y:S01]  /*1a80*/  VOTEU.ANY UP0, P1 ;  /* 0x0000000000ff7886 */ /* 0x000fe20000800100 */
[----:B------:R-:W-:Y:S01]  /*1a90*/  VOTEU.ANY UP2, P1 ;  /* 0x0000000000ff7886 */ /* 0x000fe20000840100 */
[----:B------:R-:W-:Y:S01]  /*1aa0*/  VOTEU.ANY UP1, P0 ;  /* 0x0000000000ff7886 */ /* 0x000fe20000020100 */
[----:B------:R-:W-:Y:S01]  /*1ab0*/  VOTEU.ANY UP3, P0 ;  /* 0x0000000000ff7886 */ /* 0x000fe20000060100 */
[----:B------:R2:W-:Y:S01]  /*1ac0*/  @!P3 SYNCS.ARRIVE.TRANS64 RZ, [UR8+0x10000], R2 ;  /* 0x01000002ffffb9a7 */ /* 0x0005e20008000008 */
[----:B------:R3:W-:Y:S06]  /*1ad0*/  MEMBAR.ALL.CTA ;  /* 0x0000000000007992 */ /* 0x0007ec0000008000 */
[----:B---3--:R-:W3:Y:S01]  /*1ae0*/  FENCE.VIEW.ASYNC.S ;  /* 0x00000000000073c6 */ /* 0x008ee20000000000 */
[----:B------:R-:W-:Y:S01]  /*1af0*/  @UP0 UIADD3 UR9, UPT, UPT, UR8, 0x10000, URZ ;  /* 0x0001000008090890 */ /* 0x000fe2000fffe0ff */
[----:B------:R-:W-:Y:S01]  /*1b00*/  @UP0 UMOV UR10, URZ ;  /* 0x000000ff000a0c82 */ /* 0x000fe20008000000 */
[----:B------:R-:W-:Y:S01]  /*1b10*/  @UP1 UIADD3 UR17, UPT, UPT, UR8, 0x10000, URZ ;  /* 0x0001000008111890 */ /* 0x000fe2000fffe0ff */
[----:B------:R-:W-:Y:S01]  /*1b20*/  @UP1 UMOV UR19, URZ ;  /* 0x000000ff00131c82 */ /* 0x000fe20008000000 */
[----:B------:R-:W-:Y:S01]  /*1b30*/  UISETP.NE.U32.AND UP0, UPT, UR22, URZ, UPT ;  /* 0x000000ff1600728c */ /* 0x000fe2000bf05070 */
[----:B---3--:R-:W-:Y:S06]  /*1b40*/  BAR.SYNC.DEFER_BLOCKING 0x0 ;  /* 0x0000000000007b1d */ /* 0x008fec0000010000 */
[----:B------:R2:W-:Y:S02]  /*1b50*/  @UP2 UTMALDG.2D [UR8], [UR24] ;  /* 0x00000008180025b4 */ /* 0x0005e40008008000 */
[----:B------:R-:W-:Y:S06]  /*1b60*/  BAR.SYNC.DEFER_BLOCKING 0x0 ;  /* 0x0000000000007b1d */ /* 0x000fec0000010000 */
[----:B------:R2:W-:Y:S02]  /*1b70*/  @UP3 UTMALDG.2D [UR16], [UR26] ;  /* 0x000000101a0035b4 */ /* 0x0005e40008008000 */
[----:B------:R-:W-:Y:S06]  /*1b80*/  BAR.SYNC.DEFER_BLOCKING 0x0 ;  /* 0x0000000000007b1d */ /* 0x000fec0000010000 */
[----:B------:R-:W3:Y:S02]  /*1b90*/  SYNCS.PHASECHK.TRANS64.TRYWAIT P0, [UR8+0x10000], RZ ;  /* 0x010000ffff0075a7 */ /* 0x000ee40008001108 */
[----:B--23--:R-:W-:Y:S05]  /*1ba0*/  @!P0 BRA `(.L_x_60) ;  /* 0x0000000c00b88947 */ /* 0x00cfea0003800000 */
.L_x_78:
[----:B------:R-:W-:Y:S05]  /*1bb0*/  BRA.U UP0, `(.L_x_61) ;  /* 0x0000000100747547 */ /* 0x000fea000b800000 */
[----:B------:R-:W-:Y:S02]  /*1bc0*/  USHF.R.U32.HI UR6, URZ, 0x4, UR8 ;  /* 0x00000004ff067899 */ /* 0x000fe40008011608 */
[----:B------:R-:W-:Y:S02]  /*1bd0*/  USHF.R.U32.HI UR10, URZ, 0x4, UR16 ;  /* 0x00000004ff0a7899 */ /* 0x000fe40008011610 */
[----:B------:R-:W-:Y:S02]  /*1be0*/  USGXT.U32 UR6, UR6, 0xe ;  /* 0x0000000e0606789a */ /* 0x000fe40008000000 */
[----:B------:R-:W-:Y:S02]  /*1bf0*/  USGXT.U32 UR10, UR10, 0xe ;  /* 0x0000000e0a0a789a */ /* 0x000fe40008000000 */
[----:B------:R-:W-:Y:S02]  /*1c00*/  UIADD3 UR32, UP0, UPT, UR6, 0x2, URZ ;  /* 0x0000000206207890 */ /* 0x000fe4000ff1e0ff */
[----:B------:R-:W-:Y:S01]  /*1c10*/  UIADD3 UR34, UP1, UPT, UR10, 0x80, URZ ;  /* 0x000000800a227890 */ /* 0x000fe2000ff3e0ff */
[----:B------:R-:W-:Y:S01]  /*1c20*/  UMOV UR4, URZ ;  /* 0x000000ff00047c82 */ /* 0x000fe20008000000 */
[----:B------:R-:W-:Y:S01]  /*1c30*/  UMOV UR5, URZ ;  /* 0x000000ff00057c82 */ /* 0x000fe20008000000 */
[----:B------:R-:W-:-:S02]  /*1c40*/  UIADD3.X UR33, UPT, UPT, UR4, 0x40004040, URZ, UP0, !UPT ;  /* 0x4000404004217890 */ /* 0x000fc400087fe4ff */
[----:B------:R-:W-:Y:S02]  /*1c50*/  UIADD3.X UR35, UPT, UPT, UR5, -0x7fffbfe0, URZ, UP1, !UPT ;  /* 0x8000402005237890 */ /* 0x000fe40008ffe4ff */
[----:B------:R-:W-:Y:S02]  /*1c60*/  UIADD3.64 UR4, UPT, UPT, UR32, 0x2, URZ ;  /* 0x0000000220047897 */ /* 0x000fe4000fffe0ff */
[----:B------:R-:W-:Y:S02]  /*1c70*/  UIADD3.64 UR16, UPT, UPT, UR34, 0x80, URZ ;  /* 0x0000008022107897 */ /* 0x000fe4000fffe0ff */
[----:B------:R-:W-:Y:S02]  /*1c80*/  UIADD3.64 UR28, UPT, UPT, UR32, 0x4, URZ ;  /* 0x00000004201c7897 */ /* 0x000fe4000fffe0ff */
[----:B------:R-:W-:Y:S01]  /*1c90*/  UIADD3.64 UR30, UPT, UPT, UR34, 0x100, URZ ;  /* 0x00000100221e7897 */ /* 0x000fe2000fffe0ff */
[----:B------:R-:W-:Y:S01]  /*1ca0*/  UMOV UR36, 0x0 ;  /* 0x0000000000247882 */ /* 0x000fe20000000000 */
[----:B------:R-:W-:Y:S01]  /*1cb0*/  UMOV UR37, 0x4110010 ;  /* 0x0411001000257882 */ /* 0x000fe20000000000 */
[----:B------:R-:W-:Y:S01]  /*1cc0*/  UMOV UR7, 0x40004040 ;  /* 0x4000404000077882 */ /* 0x000fe20000000000 */
[----:B------:R-:W-:Y:S01]  /*1cd0*/  UMOV UR11, 0x80004020 ;  /* 0x80004020000b7882 */ /* 0x000fe20000000000 */
[----:B------:R-:W-:Y:S01]  /*1ce0*/  UMOV UR38, 0x0 ;  /* 0x0000000000267882 */ /* 0x000fe20000000000 */
[----:B------:R-:W-:Y:S01]  /*1cf0*/  UMOV UR39, 0x4110010 ;  /* 0x0411001000277882 */ /* 0x000fe20000000000 */
[----:B------:R-:W-:Y:S01]  /*1d00*/  UMOV UR40, 0x0 ;  /* 0x0000000000287882 */ /* 0x000fe20000000000 */
[----:B------:R-:W-:Y:S01]  /*1d10*/  UMOV UR41, 0x4110010 ;  /* 0x0411001000297882 */ /* 0x000fe20000000000 */
[----:B------:R2:W-:Y:S01]  /*1d20*/  UTCQMMA gdesc[UR6], gdesc[UR10], tmem[UR23], tmem[UR36], idesc[UR37], !UPT ;  /* 0x00ff240a060075ea */ /* 0x0005e2000f800317 */
[----:B------:R-:W-:Y:S01]  /*1d30*/  UMOV UR42, 0x0 ;  /* 0x00000000002a7882 */ /* 0x000fe20000000000 */
[----:B------:R-:W-:Y:S01]  /*1d40*/  UMOV UR43, 0x4110010 ;  /* 0x04110010002b7882 */ /* 0x000fe20000000000 */
[----:B------:R2:W-:Y:S01]  /*1d50*/  UTCQMMA gdesc[UR32], gdesc[UR34], tmem[UR23], tmem[UR38], idesc[UR39], UPT ;  /* 0x00ff2622200075ea */ /* 0x0005e2000b800317 */
[----:B------:R2:W-:Y:S01]  /*1d60*/  UTCQMMA gdesc[UR4], gdesc[UR16], tmem[UR23], tmem[UR40], idesc[UR41], UPT ;  /* 0x00ff2810040075ea */ /* 0x0005e2000b800317 */
[----:B------:R2:W-:Y:S01]  /*1d70*/  UTCQMMA gdesc[UR28], gdesc[UR30], tmem[UR23], tmem[UR42], idesc[UR43], UPT ;  /* 0x00ff2a1e1c0075ea */ /* 0x0005e2000b800317 */
[----:B------:R-:W-:Y:S01]  /*1d80*/  NOP ;  /* 0x0000000000007918 */ /* 0x000fe20000000000 */
.L_x_61:
[----:B------:R-:W-:Y:S01]  /*1d90*/  ELECT P0, URZ, PT ;  /* 0x0000000000ff782f */ /* 0x000fe20003800000 */
[----:B--2---:R-:W-:Y:S01]  /*1da0*/  UMOV UR4, UR12 ;  /* 0x0000000c00047c82 */ /* 0x004fe20008000000 */
[----:B------:R-:W-:Y:S02]  /*1db0*/  UMOV UR5, URZ ;  /* 0x000000ff00057c82 */ /* 0x000fe40008000000 */
[----:B------:R-:W-:-:S13]  /*1dc0*/  ISETP.LT.U32.AND P0, PT, R20, 0x20, P0 ;  /* 0x000000201400780c */ /* 0x000fda0000701070 */
[----:B------:R-:W-:Y:S01]  /*1dd0*/  VOTEU.ANY UP0, P0 ;  /* 0x0000000000ff7886 */ /* 0x000fe20000000100 */
[----:B------:R-:W-:Y:S01]  /*1de0*/  VOTEU.ANY UP1, P0 ;  /* 0x0000000000ff7886 */ /* 0x000fe20000020100 */
[----:B------:R-:W-:-:S03]  /*1df0*/  ISETP.GE.U32.AND P0, PT, R8, 0x81, PT ;  /* 0x000000810800780c */ /* 0x000fc60003f06070 */
[----:B------:R-:W-:Y:S02]  /*1e00*/  @UP0 UMOV UR4, UR4 ;  /* 0x0000000400040c82 */ /* 0x000fe40008000000 */
[----:B------:R2:W-:Y:S01]  /*1e10*/  @UP1 UTCBAR [UR4], URZ ;  /* 0x000000ff040013e9 */ /* 0x0005e200080000ff */
[----:B------:R-:W-:Y:S06]  /*1e20*/  BAR.SYNC.DEFER_BLOCKING 0x0 ;  /* 0x0000000000007b1d */ /* 0x000fec0000010000 */
[----:B------:R-:W3:Y:S02]  /*1e30*/  SYNCS.PHASECHK.TRANS64.TRYWAIT P1, [UR8+0x10020], RZ ;  /* 0x010020ffff0075a7 */ /* 0x000ee40008021108 */
[----:B--23--:R-:W-:Y:S05]  /*1e40*/  @!P1 BRA `(.L_x_62) ;  /* 0x0000000c001c9947 */ /* 0x00cfea0003800000 */
.L_x_79:
[----:B------:R-:W-:Y:S01]  /*1e50*/  UMOV UR4, URZ ;  /* 0x000000ff00047c82 */ /* 0x000fe20008000000 */
[----:B------:R-:W-:Y:S05]  /*1e60*/  @!P0 BRA `(.L_x_59) ;  /* 0x0000000400548947 */ /* 0x000fea0003800000 */
[----:B------:R-:W2:Y:S01]  /*1e70*/  LDCU UR29, c[0x0][0x3a0] ;  /* 0x00007400ff1d77ac */ /* 0x000ea20008000800 */
[----:B------:R-:W-:Y:S01]  /*1e80*/  UMOV UR9, 0x1 ;  /* 0x0000000100097882 */ /* 0x000fe20000000000 */
[----:B------:R-:W-:-:S05]  /*1e90*/  UMOV UR14, 0x80 ;  /* 0x00000080000e7882 */ /* 0x000fca0000000000 */
.L_x_66:
[----:B------:R-:W-:Y:S01]  /*1ea0*/  BAR.SYNC.DEFER_BLOCKING 0x0 ;  /* 0x0000000000007b1d */ /* 0x000fe20000010000 */
[----:B------:R-:W-:Y:S01]  /*1eb0*/  ULEA UR28, UR9, UR8, 0x3 ;  /* 0x00000008091c7291 */ /* 0x000fe2000f8e18ff */
[----:B------:R-:W-:Y:S01]  /*1ec0*/  @!P3 IMAD.MOV.U32 R2, RZ, RZ, 0x4000 ;  /* 0x00004000ff02b424 */ /* 0x000fe200078e00ff */
[----:B------:R-:W-:Y:S01]  /*1ed0*/  ELECT P1, URZ, PT ;  /* 0x0000000000ff782f */ /* 0x000fe20003820000 */
[----:B------:R-:W-:-:S03]  /*1ee0*/  ULEA UR12, UR9, UR8, 0xd ;  /* 0x00000008090c7291 */ /* 0x000fc6000f8e68ff */
[----:B------:R-:W-:Y:S02]  /*1ef0*/  ISETP.LT.U32.AND P1, PT, R20, 0x20, P1 ;  /* 0x000000201400780c */ /* 0x000fe40000f21070 */
[----:B------:R-:W-:Y:S01]  /*1f00*/  ELECT P0, URZ, PT ;  /* 0x0000000000ff782f */ /* 0x000fe20003800000 */
[----:B------:R-:W-:-:S03]  /*1f10*/  UIADD3 UR16, UPT, UPT, UR12, 0x8000, URZ ;  /* 0x000080000c107890 */ /* 0x000fc6000fffe0ff */
[----:B------:R-:W-:Y:S01]  /*1f20*/  ISETP.LT.U32.AND P0, PT, R20, 0x20, P0 ;  /* 0x000000201400780c */ /* 0x000fe20000701070 */
[----:B------:R-:W-:Y:S01]  /*1f30*/  UMOV UR19, UR14 ;  /* 0x0000000e00137c82 */ /* 0x000fe20008000000 */
[----:B------:R-:W-:-:S05]  /*1f40*/  USHF.L.U32 UR5, UR4, 0x1f, URZ ;  /* 0x0000001f04057899 */ /* 0x000fca00080006ff */
[----:B------:R-:W-:Y:S01]  /*1f50*/  VOTEU.ANY UP0, P1 ;  /* 0x0000000000ff7886 */ /* 0x000fe20000800100 */
[----:B------:R3:W-:Y:S01]  /*1f60*/  @!P3 SYNCS.ARRIVE.TRANS64 RZ, [UR28+0x10000], R2 ;  /* 0x01000002ffffb9a7 */ /* 0x0007e2000800001c */
[----:B------:R4:W-:Y:S06]  /*1f70*/  MEMBAR.ALL.CTA ;  /* 0x0000000000007992 */ /* 0x0009ec0000008000 */
[----:B----4-:R-:W4:Y:S01]  /*1f80*/  FENCE.VIEW.ASYNC.S ;  /* 0x00000000000073c6 */ /* 0x010f220000000000 */
[----:B------:R-:W-:Y:S01]  /*1f90*/  @UP0 UIADD3 UR13, UPT, UPT, UR28, 0x10000, URZ ;  /* 0x000100001c0d0890 */ /* 0x000fe2000fffe0ff */
[----:B----4-:R-:W-:Y:S01]  /*1fa0*/  VOTEU.ANY UP0, P1 ;  /* 0x0000000000ff7886 */ /* 0x010fe20000800100 */
[----:B------:R-:W-:Y:S01]  /*1fb0*/  VOTEU.ANY UP1, P0 ;  /* 0x0000000000ff7886 */ /* 0x000fe20000020100 */
[----:B---3--:R-:W-:-:S04]  /*1fc0*/  IMAD.U32 R2, RZ, RZ, UR5 ;  /* 0x00000005ff027e24 */ /* 0x008fc8000f8e00ff */
[----:B------:R-:W-:Y:S01]  /*1fd0*/  @UP1 UIADD3 UR17, UPT, UPT, UR28, 0x10000, URZ ;  /* 0x000100001c111890 */ /* 0x000fe2000fffe0ff */
[----:B------:R-:W-:Y:S01]  /*1fe0*/  VOTEU.ANY UP1, P0 ;  /* 0x0000000000ff7886 */ /* 0x000fe20000020100 */
[----:B------:R-:W-:Y:S06]  /*1ff0*/  BAR.SYNC.DEFER_BLOCKING 0x0 ;  /* 0x0000000000007b1d */ /* 0x000fec0000010000 */
[----:B------:R3:W-:Y:S01]  /*2000*/  @UP0 UTMALDG.2D [UR12], [UR24] ;  /* 0x0000000c180005b4 */ /* 0x0007e20008008000 */
[----:B------:R-:W-:Y:S01]  /*2010*/  UISETP.NE.U32.AND UP0, UPT, UR22, URZ, UPT ;  /* 0x000000ff1600728c */ /* 0x000fe2000bf05070 */
[----:B------:R-:W-:Y:S06]  /*2020*/  BAR.SYNC.DEFER_BLOCKING 0x0 ;  /* 0x0000000000007b1d */ /* 0x000fec0000010000 */
[----:B------:R3:W-:Y:S02]  /*2030*/  @UP1 UTMALDG.2D [UR16], [UR26] ;  /* 0x000000101a0015b4 */ /* 0x0007e40008008000 */
[----:B------:R-:W-:Y:S06]  /*2040*/  BAR.SYNC.DEFER_BLOCKING 0x0 ;  /* 0x0000000000007b1d */ /* 0x000fec0000010000 */
[----:B------:R-:W4:Y:S02]  /*2050*/  SYNCS.PHASECHK.TRANS64.TRYWAIT P0, [UR28+0x10000], R2 ;  /* 0x01000002ff0075a7 */ /* 0x000f24000800111c */
[----:B---34-:R-:W-:Y:S05]  /*2060*/  @!P0 BRA `(.L_x_63) ;  /* 0x0000000800a08947 */ /* 0x018fea0003800000 */
.L_x_80:
        /* <DEDUP_REMOVED lines=11> */
[----:B------:R-:W-:Y:S02]  /*2120*/  UIADD3 UR6, UP0, UPT, UR16, 0x2, URZ ;  /* 0x0000000210067890 */ /* 0x000fe4000ff1e0ff */
[----:B------:R-:W-:Y:S02]  /*2130*/  UIADD3 UR32, UP1, UPT, UR30, 0x80, URZ ;  /* 0x000000801e207890 */ /* 0x000fe4000ff3e0ff */
[----:B------:R-:W-:Y:S02]  /*2140*/  UIADD3 UR34, UP2, UPT, UR16, 0x4, URZ ;  /* 0x0000000410227890 */ /* 0x000fe4000ff5e0ff */
[----:B------:R-:W-:Y:S02]  /*2150*/  UIADD3 UR36, UP3, UPT, UR30, 0x100, URZ ;  /* 0x000001001e247890 */ /* 0x000fe4000ff7e0ff */
[----:B------:R-:W-:-:S02]  /*2160*/  UIADD3.X UR7, UPT, UPT, UR17, URZ, URZ, UP0, !UPT ;  /* 0x000000ff11077290 */ /* 0x000fc400087fe4ff */
[----:B------:R-:W-:Y:S02]  /*2170*/  UIADD3.X UR33, UPT, UPT, UR31, URZ, URZ, UP1, !UPT ;  /* 0x000000ff1f217290 */ /* 0x000fe40008ffe4ff */
[----:B------:R-:W-:Y:S02]  /*2180*/  UIADD3.X UR35, UPT, UPT, UR17, URZ, URZ, UP2, !UPT ;  /* 0x000000ff11237290 */ /* 0x000fe400097fe4ff */
[----:B------:R-:W-:Y:S01]  /*2190*/  UIADD3.X UR37, UPT, UPT, UR31, URZ, URZ, UP3, !UPT ;  /* 0x000000ff1f257290 */ /* 0x000fe20009ffe4ff */
        /* <DEDUP_REMOVED lines=8> */
[----:B------:R3:W-:Y:S01]  /*2220*/  UTCQMMA gdesc[UR10], gdesc[UR12], tmem[UR23], tmem[UR38], idesc[UR39], UPT ;  /* 0x00ff260c0a0075ea */ /* 0x0007e2000b800317 */
[----:B------:R-:W-:Y:S01]  /*2230*/  UMOV UR44, 0x0 ;  /* 0x00000000002c7882 */ /* 0x000fe20000000000 */
[----:B------:R-:W-:Y:S01]  /*2240*/  UMOV UR45, 0x4110010 ;  /* 0x04110010002d7882 */ /* 0x000fe20000000000 */
[----:B------:R3:W-:Y:S01]  /*2250*/  UTCQMMA gdesc[UR16], gdesc[UR30], tmem[UR23], tmem[UR40], idesc[UR41], UPT ;  /* 0x00ff281e100075ea */ /* 0x0007e2000b800317 */
[----:B------:R3:W-:Y:S01]  /*2260*/  UTCQMMA gdesc[UR6], gdesc[UR32], tmem[UR23], tmem[UR42], idesc[UR43], UPT ;  /* 0x00ff2a20060075ea */ /* 0x0007e2000b800317 */
[----:B------:R3:W-:Y:S01]  /*2270*/  UTCQMMA gdesc[UR34], gdesc[UR36], tmem[UR23], tmem[UR44], idesc[UR45], UPT ;  /* 0x00ff2c24220075ea */ /* 0x0007e2000b800317 */
[----:B------:R-:W-:Y:S01]  /*2280*/  NOP ;  /* 0x0000000000007918 */ /* 0x000fe20000000000 */
.L_x_64:
[----:B------:R-:W-:Y:S01]  /*2290*/  ELECT P0, URZ, PT ;  /* 0x0000000000ff782f */ /* 0x000fe20003800000 */
[----:B---3--:R-:W-:-:S03]  /*22a0*/  UIADD3 UR6, UPT, UPT, UR28, 0x10020, URZ ;  /* 0x000100201c067890 */ /* 0x008fc6000fffe0ff */
[----:B------:R-:W-:Y:S01]  /*22b0*/  ISETP.LT.U32.AND P0, PT, R20, 0x20, P0 ;  /* 0x000000201400780c */ /* 0x000fe20000701070 */
[----:B------:R-:W-:-:S12]  /*22c0*/  UMOV UR7, URZ ;  /* 0x000000ff00077c82 */ /* 0x000fd80008000000 */
[----:B------:R-:W-:Y:S01]  /*22d0*/  VOTEU.ANY UP0, P0 ;  /* 0x0000000000ff7886 */ /* 0x000fe20000000100 */
[----:B------:R-:W-:-:S04]  /*22e0*/  VOTEU.ANY UP1, P0 ;  /* 0x0000000000ff7886 */ /* 0x000fc80000020100 */
[----:B------:R-:W-:Y:S02]  /*22f0*/  @UP0 UMOV UR6, UR6 ;  /* 0x0000000600060c82 */ /* 0x000fe40008000000 */
[----:B------:R3:W-:Y:S01]  /*2300*/  @UP1 UTCBAR [UR6], URZ ;  /* 0x000000ff060013e9 */ /* 0x0007e200080000ff */
[----:B------:R-:W-:Y:S06]  /*2310*/  BAR.SYNC.DEFER_BLOCKING 0x0 ;  /* 0x0000000000007b1d */ /* 0x000fec0000010000 */
[----:B------:R-:W4:Y:S02]  /*2320*/  SYNCS.PHASECHK.TRANS64.TRYWAIT P0, [UR28+0x10020], R2 ;  /* 0x01002002ff0075a7 */ /* 0x000f24000800111c */
[----:B---34-:R-:W-:Y:S05]  /*2330*/  @!P0 BRA `(.L_x_65) ;  /* 0x0000000400f88947 */ /* 0x018fea0003800000 */
.L_x_81:
[----:B------:R-:W-:Y:S02]  /*2340*/  UIADD3 UR9, UPT, UPT, UR9, 0x1, URZ ;  /* 0x0000000109097890 */ /* 0x000fe4000fffe0ff */
[----:B------:R-:W-:Y:S02]  /*2350*/  UIADD3 UR14, UPT, UPT, UR14, 0x80, URZ ;  /* 0x000000800e0e7890 */ /* 0x000fe4000fffe0ff */
[----:B------:R-:W-:-:S04]  /*2360*/  UISETP.NE.U32.AND UP0, UPT, UR9, 0x4, UPT ;  /* 0x000000040900788c */ /* 0x000fc8000bf05070 */
[----:B------:R-:W-:Y:S02]  /*2370*/  USEL UR5, URZ, 0x1, UP0 ;  /* 0x00000001ff057887 */ /* 0x000fe40008000000 */
[----:B------:R-:W-:Y:S02]  /*2380*/  USEL UR9, UR9, URZ, UP0 ;  /* 0x000000ff09097287 */ /* 0x000fe40008000000 */
[----:B--2---:R-:W-:Y:S02]  /*2390*/  UISETP.GE.AND UP0, UPT, UR14, UR29, UPT ;  /* 0x0000001d0e00728c */ /* 0x004fe4000bf06270 */
[----:B------:R-:W-:-:S07]  /*23a0*/  ULOP3.LUT UR4, UR4, UR5, URZ, 0x3c, !UPT ;  /* 0x0000000504047292 */ /* 0x000fce000f8e3cff */
[----:B------:R-:W-:Y:S05]  /*23b0*/  BRA.U !UP0, `(.L_x_66) ;  /* 0xfffffff908b87547 */ /* 0x000fea000b83ffff */
.L_x_59:
[----:B---34-:R-:W-:Y:S06]  /*23c0*/  BAR.SYNC.DEFER_BLOCKING 0x0 ;  /* 0x0000000000007b1d */ /* 0x018fec0000010000 */
[----:B------:R-:W-:Y:S04]  /*23d0*/  BSSY.RECONVERGENT B3, `(.L_x_67) ;  /* 0x0000004000037945 */ /* 0x000fe80003800200 */
[----:B------:R-:W-:Y:S05]  /*23e0*/  @P3 BRA `(.L_x_68) ;  /* 0x0000000000083947 */ /* 0x000fea0003800000 */
[----:B------:R-:W2:Y:S02]  /*23f0*/  SYNCS.CCTL.IV [UR8+0x10000] ;  /* 0x01000000ff0079b1 */ /* 0x000ea40008000008 */
[----:B--2---:R-:W2:Y:S02]  /*2400*/  SYNCS.CCTL.IV [UR8+0x10020] ;  /* 0x01002000ff0079b1 */ /* 0x004ea40008000008 */
.L_x_68:
[----:B------:R-:W-:Y:S05]  /*2410*/  BSYNC.RECONVERGENT B3 ;  /* 0x0000000000037941 */ /* 0x000fea0003800200 */
.L_x_67:
[----:B--2---:R-:W-:Y:S06]  /*2420*/  BAR.SYNC.DEFER_BLOCKING 0x0 ;  /* 0x0000000000007b1d */ /* 0x004fec0000010000 */
[----:B------:R-:W-:Y:S04]  /*2430*/  BSSY.RECONVERGENT B3, `(.L_x_69) ;  /* 0x0000004000037945 */ /* 0x000fe80003800200 */
[----:B------:R-:W-:Y:S05]  /*2440*/  @P3 BRA `(.L_x_70) ;  /* 0x0000000000083947 */ /* 0x000fea0003800000 */
[----:B------:R-:W2:Y:S02]  /*2450*/  SYNCS.CCTL.IV [UR8+0x10008] ;  /* 0x01000800ff0079b1 */ /* 0x000ea40008000008 */
[----:B--2---:R-:W2:Y:S02]  /*2460*/  SYNCS.CCTL.IV [UR8+0x10028] ;  /* 0x01002800ff0079b1 */ /* 0x004ea40008000008 */
.L_x_70:
[----:B------:R-:W-:Y:S05]  /*2470*/  BSYNC.RECONVERGENT B3 ;  /* 0x0000000000037941 */ /* 0x000fea0003800200 */
.L_x_69:
[----:B--2---:R-:W-:Y:S06]  /*2480*/  BAR.SYNC.DEFER_BLOCKING 0x0 ;  /* 0x0000000000007b1d */ /* 0x004fec0000010000 */
[----:B------:R-:W-:Y:S04]  /*2490*/  BSSY.RECONVERGENT B3, `(.L_x_71) ;  /* 0x0000004000037945 */ /* 0x000fe80003800200 */
[----:B------:R-:W-:Y:S05]  /*24a0*/  @P3 BRA `(.L_x_72) ;  /* 0x0000000000083947 */ /* 0x000fea0003800000 */
[----:B------:R-:W2:Y:S02]  /*24b0*/  SYNCS.CCTL.IV [UR8+0x10010] ;  /* 0x01001000ff0079b1 */ /* 0x000ea40008000008 */
[----:B--2---:R-:W2:Y:S02]  /*24c0*/  SYNCS.CCTL.IV [UR8+0x10030] ;  /* 0x01003000ff0079b1 */ /* 0x004ea40008000008 */
.L_x_72:
[----:B------:R-:W-:Y:S05]  /*24d0*/  BSYNC.RECONVERGENT B3 ;  /* 0x0000000000037941 */ /* 0x000fea0003800200 */
.L_x_71:
[----:B--2---:R-:W-:Y:S06]  /*24e0*/  BAR.SYNC.DEFER_BLOCKING 0x0 ;  /* 0x0000000000007b1d */ /* 0x004fec0000010000 */
[----:B------:R-:W-:Y:S04]  /*24f0*/  BSSY.RECONVERGENT B3, `(.L_x_73) ;  /* 0x0000004000037945 */ /* 0x000fe80003800200 */
[----:B------:R-:W-:Y:S05]  /*2500*/  @P3 BRA `(.L_x_74) ;  /* 0x0000000000083947 */ /* 0x000fea0003800000 */
[----:B------:R-:W2:Y:S02]  /*2510*/  SYNCS.CCTL.IV [UR8+0x10018] ;  /* 0x01001800ff0079b1 */ /* 0x000ea40008000008 */
[----:B--2---:R-:W2:Y:S02]  /*2520*/  SYNCS.CCTL.IV [UR8+0x10038] ;  /* 0x01003800ff0079b1 */ /* 0x004ea40008000008 */
.L_x_74:
[----:B------:R-:W-:Y:S05]  /*2530*/  BSYNC.RECONVERGENT B3 ;  /* 0x0000000000037941 */ /* 0x000fea0003800200 */
.L_x_73:
[----:B------:R-:W-:Y:S01]  /*2540*/  USHF.L.U32 UR4, UR22, 0x15, URZ ;  /* 0x0000001516047899 */ /* 0x000fe200080006ff */
[----:B------:R-:W-:Y:S01]  /*2550*/  SHF.R.U32.HI R21, RZ, 0x2, R0 ;  /* 0x00000002ff157819 */ /* 0x000fe20000011600 */
[----:B------:R-:W-:Y:S01]  /*2560*/  USHF.L.U32 UR22, UR22, 0x3, URZ ;  /* 0x0000000316167899 */ /* 0x000fe200080006ff */
[C---:B------:R-:W-:Y:S01]  /*2570*/  IMAD.SHL.U32 R2, R0.reuse, 0x20, RZ ;  /* 0x0000002000027824 */ /* 0x040fe200078e00ff */
[----:B------:R-:W-:Y:S01]  /*2580*/  ULOP3.LUT UR4, UR4, 0x600000, URZ, 0xc0, !UPT ;  /* 0x0060000004047892 */ /* 0x000fe2000f8ec0ff */
[----:B------:R-:W-:Y:S01]  /*2590*/  LOP3.LUT R21, R21, 0x20, RZ, 0xc0, !PT ;  /* 0x0000002015157812 */ /* 0x000fe200078ec0ff */
[----:B------:R-:W-:Y:S01]  /*25a0*/  ULOP3.LUT UR22, UR22, 0x20, URZ, 0xc0, !UPT ;  /* 0x0000002016167892 */ /* 0x000fe2000f8ec0ff */
[----:B------:R-:W-:Y:S01]  /*25b0*/  IMAD.SHL.U32 R3, R0, 0x8, RZ ;  /* 0x0000000800037824 */ /* 0x000fe200078e00ff */
[----:B------:R-:W-:Y:S02]  /*25c0*/  LOP3.LUT R2, R2, 0xc00, RZ, 0xc0, !PT ;  /* 0x00000c0002027812 */ /* 0x000fe400078ec0ff */
[----:B------:R-:W-:-:S02]  /*25d0*/  ELECT P0, URZ, PT ;  /* 0x0000000000ff782f */ /* 0x000fc40003800000 */
[----:B------:R-:W-:Y:S01]  /*25e0*/  LOP3.LUT R21, R21, 0x10, R0, 0xf8, !PT ;  /* 0x0000001015157812 */ /* 0x000fe200078ef800 */
[----:B------:R-:W-:Y:S01]  /*25f0*/  UIADD3 UR4, UPT, UPT, UR22, UR4, UR23 ;  /* 0x0000000416047290 */ /* 0x000fe2000fffe017 */
[----:B------:R-:W-:Y:S01]  /*2600*/  IMAD.SHL.U32 R0, R0, 0x40, RZ ;  /* 0x0000004000007824 */ /* 0x000fe200078e00ff */
[----:B------:R-:W-:Y:S01]  /*2610*/  LOP3.LUT R2, R2, 0x30, R3, 0xf8, !PT ;  /* 0x0000003002027812 */ /* 0x000fe200078ef803 */
[----:B------:R-:W-:Y:S01]  /*2620*/  UMOV UR9, UR18 ;  /* 0x0000001200097c82 */ /* 0x000fe20008000000 */
[----:B------:R-:W-:Y:S01]  /*2630*/  ISETP.LT.U32.AND P0, PT, R20, 0x20, P0 ;  /* 0x000000201400780c */ /* 0x000fe20000701070 */
[----:B------:R-:W-:Y:S01]  /*2640*/  UMOV UR10, UR15 ;  /* 0x0000000f000a7c82 */ /* 0x000fe20008000000 */
[----:B------:R-:W-:Y:S02]  /*2650*/  LOP3.LUT R21, R2, R21, RZ, 0x3c, !PT ;  /* 0x0000001502157212 */ /* 0x000fe400078e3cff */
[----:B------:R-:W-:Y:S01]  /*2660*/  LOP3.LUT R0, R0, 0x3c0, RZ, 0xc0, !PT ;  /* 0x000003c000007812 */ /* 0x000fe200078ec0ff */
[----:B-----5:R-:W-:Y:S01]  /*2670*/  LDTM.16dp32bit_t0_t15.x16 R4, tmem[UR4] ;  /* 0x00000004000479ee */ /* 0x020fe20008a00000 */
[----:B------:R-:W3:Y:S01]  /*2680*/  LDTM.16dp32bit_t16_t31.x16 R4, tmem[UR4+0x10] ;  /* 0x00001004000479ee */ /* 0x000ee20008a20000 */
[----:B------:R-:W-:Y:S01]  /*2690*/  NOP ;  /* 0x0000000000007918 */ /* 0x000fe20000000000 */
[----:B------:R-:W-:-:S05]  /*26a0*/  IADD3 R0, PT, PT, R21, UR8, R0 ;  /* 0x0000000815007c10 */ /* 0x000fca000fffe000 */
[----:B---3--:R-:W-:Y:S01]  /*26b0*/  VOTEU.ANY UP1, P0 ;  /* 0x0000000000ff7886 */ /* 0x008fe20000020100 */
[----:B------:R-:W-:Y:S01]  /*26c0*/  VOTEU.ANY UP0, P0 ;  /* 0x0000000000ff7886 */ /* 0x000fe20000000100 */
[----:B------:R-:W-:Y:S02]  /*26d0*/  F2FP.SATFINITE.E4M3.F32.PACK_AB_MERGE_C R6, R7, R6, RZ ;  /* 0x000000060706723e */ /* 0x000fe400048070ff */
[----:B------:R-:W-:Y:S02]  /*26e0*/  F2FP.SATFINITE.E4M3.F32.PACK_AB_MERGE_C R10, R11, R10, RZ ;  /* 0x0000000a0b0a723e */ /* 0x000fe400048070ff */
[----:B------:R-:W-:Y:S02]  /*26f0*/  F2FP.SATFINITE.E4M3.F32.PACK_AB_MERGE_C R14, R15, R14, RZ ;  /* 0x0000000e0f0e723e */ /* 0x000fe400048070ff */
[----:B------:R-:W-:Y:S02]  /*2700*/  F2FP.SATFINITE.E4M3.F32.PACK_AB_MERGE_C R18, R19, R18, RZ ;  /* 0x000000121312723e */ /* 0x000fe400048070ff */
[----:B------:R-:W-:-:S02]  /*2710*/  F2FP.SATFINITE.E4M3.F32.PACK_AB_MERGE_C R4, R5, R4, R6 ;  /* 0x000000040504723e */ /* 0x000fc40004807006 */
[----:B------:R-:W-:Y:S02]  /*2720*/  F2FP.SATFINITE.E4M3.F32.PACK_AB_MERGE_C R5, R9, R8, R10 ;  /* 0x000000080905723e */ /* 0x000fe4000480700a */
[----:B------:R-:W-:Y:S02]  /*2730*/  F2FP.SATFINITE.E4M3.F32.PACK_AB_MERGE_C R6, R13, R12, R14 ;  /* 0x0000000c0d06723e */ /* 0x000fe4000480700e */
[----:B------:R-:W-:-:S05]  /*2740*/  F2FP.SATFINITE.E4M3.F32.PACK_AB_MERGE_C R7, R17, R16, R18 ;  /* 0x000000101107723e */ /* 0x000fca0004807012 */
[----:B--2---:R2:W-:Y:S01]  /*2750*/  STS.128 [R0], R4 ;  /* 0x0000000400007388 */ /* 0x0045e20000000c00 */
[----:B------:R3:W-:Y:S06]  /*2760*/  MEMBAR.ALL.CTA ;  /* 0x0000000000007992 */ /* 0x0007ec0000008000 */
[----:B---3--:R-:W3:Y:S02]  /*2770*/  FENCE.VIEW.ASYNC.S ;  /* 0x00000000000073c6 */ /* 0x008ee40000000000 */
[----:B---3--:R-:W-:Y:S06]  /*2780*/  BAR.SYNC.DEFER_BLOCKING 0x0 ;  /* 0x0000000000007b1d */ /* 0x008fec0000010000 */
[----:B------:R2:W-:Y:S01]  /*2790*/  @UP1 UTMASTG.2D [UR8], [UR20] ;  /* 0x00000008140013b5 */ /* 0x0005e20008008000 */
[----:B------:R0:W-:Y:S01]  /*27a0*/  UTMACMDFLUSH ;  /* 0x00000000000079b7 */ /* 0x0001e20000000000 */
[----:B------:R-:W-:-:S04]  /*27b0*/  DEPBAR.LE SB0, 0x0 ;  /* 0x000080000000791a */ /* 0x000fc80000000000 */
[----:B------:R-:W-:Y:S08]  /*27c0*/  BAR.SYNC.DEFER_BLOCKING 0x0 ;  /* 0x0000000000007b1d */ /* 0x000ff00000010000 */
[----:B------:R-:W-:Y:S06]  /*27d0*/  BAR.SYNC.DEFER_BLOCKING 0x0 ;  /* 0x0000000000007b1d */ /* 0x000fec0000010000 */
[----:B--2---:R-:W-:Y:S05]  /*27e0*/  @P2 BRA `(.L_x_75) ;  /* 0x0000000000a02947 */ /* 0x004fea0003800000 */
[----:B------:R-:W2:Y:S01]  /*27f0*/  S2UR UR5, SR_CgaCtaId ;  /* 0x00000000000579c3 */ /* 0x000ea20000008800 */
[----:B------:R-:W-:Y:S01]  /*2800*/  NOP ;  /* 0x0000000000007918 */ /* 0x000fe20000000000 */
[----:B------:R-:W-:Y:S01]  /*2810*/  UMOV UR4, 0x50 ;  /* 0x0000005000047882 */ /* 0x000fe20000000000 */
[----:B------:R-:W-:Y:S02]  /*2820*/  IMAD.U32 R0, RZ, RZ, UR23 ;  /* 0x00000017ff007e24 */ /* 0x000fe4000f8e00ff */
[----:B------:R-:W-:Y:S02]  /*2830*/  IMAD.MOV.U32 R3, RZ, RZ, 0x3 ;  /* 0x00000003ff037424 */ /* 0x000fe400078e00ff */
[----:B------:R-:W-:Y:S01]  /*2840*/  IMAD.MOV.U32 R7, RZ, RZ, 0x1 ;  /* 0x00000001ff077424 */ /* 0x000fe200078e00ff */
[----:B------:R-:W-:-:S04]  /*2850*/  LOP3.LUT R0, R0, 0xffff, RZ, 0xc0, !PT ;  /* 0x0000ffff00007812 */ /* 0x000fc800078ec0ff */
[----:B------:R-:W-:-:S05]  /*2860*/  SHF.R.U32.HI R0, RZ, 0x5, R0 ;  /* 0x00000005ff007819 */ /* 0x000fca0000011600 */
[----:B------:R-:W-:Y:S01]  /*2870*/  VIADD R2, R0, 0x10 ;  /* 0x0000001000027836 */ /* 0x000fe20000000000 */
[----:B------:R-:W-:Y:S01]  /*2880*/  SHF.L.U32 R0, R3, R0, RZ ;  /* 0x0000000003007219 */ /* 0x000fe200000006ff */
[----:B--2---:R-:W-:-:S03]  /*2890*/  ULEA UR6, UR5, UR4, 0x18 ;  /* 0x0000000405067291 */ /* 0x004fc6000f8ec0ff */
[----:B------:R-:W-:-:S04]  /*28a0*/  SHF.L.U32 R3, R7, R2, RZ ;  /* 0x0000000207037219 */ /* 0x000fc800000006ff */
[----:B------:R-:W-:Y:S02]  /*28b0*/  LOP3.LUT R0, R3, R0, RZ, 0xfc, !PT ;  /* 0x0000000003007212 */ /* 0x000fe400078efcff */
[----:B------:R-:W2:Y:S02]  /*28c0*/  LDS R5, [UR6] ;  /* 0x00000006ff057984 */ /* 0x000ea40008000800 */
[C---:B------:R-:W-:Y:S02]  /*28d0*/  LOP3.LUT R2, R0.reuse, 0xffff, RZ, 0xc0, !PT ;  /* 0x0000ffff00027812 */ /* 0x040fe400078ec0ff */
[----:B--2---:R-:W-:-:S04]  /*28e0*/  LOP3.LUT R3, R0, 0xffff, R5, 0x80, !PT ;  /* 0x0000ffff00037812 */ /* 0x004fc800078e8005 */
[----:B------:R-:W-:-:S13]  /*28f0*/  ISETP.NE.AND P0, PT, R3, R2, PT ;  /* 0x000000020300720c */ /* 0x000fda0003f05270 */
[----:B------:R-:W-:Y:S05]  /*2900*/  @P0 BRA `(.L_x_76) ;  /* 0x0000000000500947 */ /* 0x000fea0003800000 */
[----:B------:R-:W-:Y:S02]  /*2910*/  SHF.R.U32.HI R5, RZ, 0x10, R5 ;  /* 0x00000010ff057819 */ /* 0x000fe40000011605 */
[----:B------:R-:W-:-:S04]  /*2920*/  SHF.R.U32.HI R2, RZ, 0x10, R0 ;  /* 0x00000010ff027819 */ /* 0x000fc80000011600 */
[----:B------:R-:W-:-:S04]  /*2930*/  LOP3.LUT R5, R5, R2, RZ, 0xc0, !PT ;  /* 0x0000000205057212 */ /* 0x000fc800078ec0ff */
[----:B------:R-:W-:-:S13]  /*2940*/  ISETP.NE.AND P0, PT, R5, R2, PT ;  /* 0x000000020500720c */ /* 0x000fda0003f05270 */
[----:B------:R-:W-:Y:S05]  /*2950*/  @P0 BRA `(.L_x_77) ;  /* 0x0000000000300947 */ /* 0x000fea0003800000 */
[----:B------:R-:W-:Y:S01]  /*2960*/  R2UR UR4, R0 ;  /* 0x00000000000472ca */ /* 0x000fe200000e0000 */
[----:B------:R-:W-:Y:S01]  /*2970*/  VOTEU.ANY UR5, UPT, PT ;  /* 0x0000000000057886 */ /* 0x000fe200038e0100 */
[----:B------:R-:W2:Y:S01]  /*2980*/  S2R R0, SR_LANEID ;  /* 0x0000000000007919 */ /* 0x000ea20000000000 */
[----:B------:R-:W-:-:S10]  /*2990*/  UFLO.U32 UR5, UR5 ;  /* 0x00000005000572bd */ /* 0x000fd400080e0000 */
[----:B------:R-:W-:-:S06]  /*29a0*/  ULOP3.LUT UR4, URZ, UR4, URZ, 0x33, !UPT ;  /* 0x00000004ff047292 */ /* 0x000fcc000f8e33ff */
[----:B------:R-:W-:-:S04]  /*29b0*/  IMAD.U32 R2, RZ, RZ, UR4 ;  /* 0x00000004ff027e24 */ /* 0x000fc8000f8e00ff */
[----:B------:R-:W3:Y:S02]  /*29c0*/  REDUX UR7, R2 ;  /* 0x00000000020773c4 */ /* 0x000ee40000000000 */
[----:B------:R4:W-:Y:S01]  /*29d0*/  UTCATOMSWS.AND URZ, UR4 ;  /* 0x0000000400ff79e3 */ /* 0x0009e20008000000 */
[----:B--2---:R-:W-:Y:S01]  /*29e0*/  ISETP.EQ.U32.AND P0, PT, R0, UR5, PT ;  /* 0x0000000500007c0c */ /* 0x004fe2000bf02070 */
[----:B---3--:R-:W-:-:S12]  /*29f0*/  IMAD.U32 R0, RZ, RZ, UR7 ;  /* 0x00000007ff007e24 */ /* 0x008fd8000f8e00ff */
[----:B------:R4:W-:Y:S01]  /*2a00*/  @P0 ATOMS.AND RZ, [UR6], R0 ;  /* 0x00000000ffff098c */ /* 0x0009e2000a800006 */
[----:B------:R-:W-:Y:S05]  /*2a10*/  BRA `(.L_x_75) ;  /* 0x0000000000147947 */ /* 0x000fea0003800000 */
.L_x_77:
[----:B------:R-:W-:-:S07]  /*2a20*/  MOV R2, 0x2a40 ;  /* 0x00002a4000027802 */ /* 0x000fce0000000f00 */
[----:B-1----:R-:W-:Y:S05]  /*2a30*/  CALL.REL.NOINC `($__internal_0_$__cuda_sm10x_tcgen05_guardrail_trap_col_being_dealloced_not_returned_by_alloc) ;  /* 0x0000000000447944 */ /* 0x002fea0003c00000 */
[----:B------:R-:W-:Y:S05]  /*2a40*/  BRA `(.L_x_75) ;  /* 0x0000000000087947 */ /* 0x000fea0003800000 */
.L_x_76:
[----:B------:R-:W-:-:S07]  /*2a50*/  MOV R2, 0x2a70 ;  /* 0x00002a7000027802 */ /* 0x000fce0000000f00 */
[----:B-1----:R-:W-:Y:S05]  /*2a60*/  CALL.REL.NOINC `($__internal_2_$__cuda_sm10x_tcgen05_guardrail_trap_unallocated_columns_being_dealloced) ;  /* 0x0000000000507944 */ /* 0x002fea0003c00000 */
.L_x_75:
[----:B------:R-:W-:Y:S01]  /*2a70*/  NOP ;  /* 0x0000000000007918 */ /* 0x000fe20000000000 */
[----:B----4-:R-:W-:Y:S05]  /*2a80*/  EXIT ;  /* 0x000000000000794d */ /* 0x010fea0003800000 */
.L_x_60:
[----:B------:R-:W2:Y:S02]  /*2a90*/  SYNCS.PHASECHK.TRANS64.TRYWAIT P0, [UR8+0x10000], RZ ;  /* 0x010000ffff0075a7 */ /* 0x000ea40008001108 */
[----:B--2---:R-:W-:Y:S05]  /*2aa0*/  @!P0 BRA `(.L_x_60) ;  /* 0xfffffffc00f88947 */ /* 0x004fea000383ffff */
[----:B------:R-:W-:Y:S05]  /*2ab0*/  BRA `(.L_x_78) ;  /* 0xfffffff0003c7947 */ /* 0x000fea000383ffff */
.L_x_62:
[----:B------:R-:W2:Y:S02]  /*2ac0*/  SYNCS.PHASECHK.TRANS64.TRYWAIT P1, [UR8+0x10020], RZ ;  /* 0x010020ffff0075a7 */ /* 0x000ea40008021108 */
[----:B--2---:R-:W-:Y:S05]  /*2ad0*/  @!P1 BRA `(.L_x_62) ;  /* 0xfffffffc00f89947 */ /* 0x004fea000383ffff */
[----:B------:R-:W-:Y:S05]  /*2ae0*/  BRA `(.L_x_79) ;  /* 0xfffffff000d87947 */ /* 0x000fea000383ffff */
.L_x_63:
[----:B------:R-:W3:Y:S02]  /*2af0*/  SYNCS.PHASECHK.TRANS64.TRYWAIT P0, [UR28+0x10000], R2 ;  /* 0x01000002ff0075a7 */ /* 0x000ee4000800111c */
[----:B---3--:R-:W-:Y:S05]  /*2b00*/  @!P0 BRA `(.L_x_63) ;  /* 0xfffffffc00f88947 */ /* 0x008fea000383ffff */
[----:B------:R-:W-:Y:S05]  /*2b10*/  BRA `(.L_x_80) ;  /* 0xfffffff400547947 */ /* 0x000fea000383ffff */
.L_x_65:
[----:B------:R-:W3:Y:S02]  /*2b20*/  SYNCS.PHASECHK.TRANS64.TRYWAIT P0, [UR28+0x10020], R2 ;  /* 0x01002002ff0075a7 */ /* 0x000ee4000800111c */
[----:B---3--:R-:W-:Y:S05]  /*2b30*/  @!P0 BRA `(.L_x_65) ;  /* 0xfffffffc00f88947 */ /* 0x008fea000383ffff */
[----:B------:R-:W-:Y:S05]  /*2b40*/  BRA `(.L_x_81) ;  /* 0xfffffff400fc7947 */ /* 0x000fea000383ffff */
        .weak           $__internal_0_$__cuda_sm10x_tcgen05_guardrail_trap_col_being_dealloced_not_returned_by_alloc
        .type           $__internal_0_$__cuda_sm10x_tcgen05_guardrail_trap_col_being_dealloced_not_returned_by_alloc,@function
        .size           $__internal_0_$__cuda_sm10x_tcgen05_guardrail_trap_col_being_dealloced_not_returned_by_alloc,($__internal_1_$__cuda_sm10x_tcgen05_guardrail_trap_phase_invalid_during_alloc - $__internal_0_$__cuda_sm10x_tcgen05_guardrail_trap_col_being_dealloced_not_returned_by_alloc)
$__internal_0_$__cuda_sm10x_tcgen05_guardrail_trap_col_being_dealloced_not_returned_by_alloc:
[----:B------:R-:W-:Y:S05]  /*2b50*/  BPT.TRAP 0x1 ;  /* 0x000000040000795c */ /* 0x000fea0000300000 */
[----:B------:R-:W-:-:S04]  /*2b60*/  IMAD.MOV.U32 R3, RZ, RZ, 0x0 ;  /* 0x00000000ff037424 */ /* 0x000fc800078e00ff */
[----:B------:R-:W-:Y:S05]  /*2b70*/  RET.REL.NODEC R2 `(gluon_tcgen05) ;  /* 0xffffffd402207950 */ /* 0x000fea0003c3ffff */
        .weak           $__internal_1_$__cuda_sm10x_tcgen05_guardrail_trap_phase_invalid_during_alloc
        .type           $__internal_1_$__cuda_sm10x_tcgen05_guardrail_trap_phase_invalid_during_alloc,@function
        .size           $__internal_1_$__cuda_sm10x_tcgen05_guardrail_trap_phase_invalid_during_alloc,($__internal_2_$__cuda_sm10x_tcgen05_guardrail_trap_unallocated_columns_being_dealloced - $__internal_1_$__cuda_sm10x_tcgen05_guardrail_trap_phase_invalid_during_alloc)
$__internal_1_$__cuda_sm10x_tcgen05_guardrail_trap_phase_invalid_during_alloc:
[----:B------:R-:W-:Y:S05]  /*2b80*/  BPT.TRAP 0x1 ;  /* 0x000000040000795c */ /* 0x000fea0000300000 */
[----:B------:R-:W-:-:S04]  /*2b90*/  IMAD.MOV.U32 R3, RZ, RZ, 0x0 ;  /* 0x00000000ff037424 */ /* 0x000fc800078e00ff */
[----:B------:R-:W-:Y:S05]  /*2ba0*/  RET.REL.NODEC R2 `(gluon_tcgen05) ;  /* 0xffffffd402147950 */ /* 0x000fea0003c3ffff */
        .weak           $__internal_2_$__cuda_sm10x_tcgen05_guardrail_trap_unallocated_columns_being_dealloced
        .type           $__internal_2_$__cuda_sm10x_tcgen05_guardrail_trap_unallocated_columns_being_dealloced,@function
        .size           $__internal_2_$__cuda_sm10x_tcgen05_guardrail_trap_unallocated_columns_being_dealloced,(.L_x_85 - $__internal_2_$__cuda_sm10x_tcgen05_guardrail_trap_unallocated_columns_being_dealloced)
$__internal_2_$__cuda_sm10x_tcgen05_guardrail_trap_unallocated_columns_being_dealloced:
[----:B------:R-:W-:Y:S05]  /*2bb0*/  BPT.TRAP 0x1 ;  /* 0x000000040000795c */ /* 0x000fea0000300000 */
[----:B------:R-:W-:-:S04]  /*2bc0*/  IMAD.MOV.U32 R3, RZ, RZ, 0x0 ;  /* 0x00000000ff037424 */ /* 0x000fc800078e00ff */
[----:B------:R-:W-:Y:S05]  /*2bd0*/  RET.REL.NODEC R2 `(gluon_tcgen05) ;  /* 0xffffffd402087950 */ /* 0x000fea0003c3ffff */
.L_x_82:
[----:B------:R-:W-:-:S00]  /*2be0*/  BRA `(.L_x_82) ;  /* 0xfffffffc00fc7947 */ /* 0x000fc0000383ffff */
[----:B------:R-:W-:-:S00]  /*2bf0*/  NOP ;  /* 0x0000000000007918 */ /* 0x000fc00000000000 */
        /* <DEDUP_REMOVED lines=8> */
.L_x_85:


//--------------------- .nv.shared.gluon_tcgen05  --------------------------
	.section	.nv.shared.gluon_tcgen05,"aw",@nobits
	.sectionflags	@""
	.align	16
	.zero		1024


//--------------------- .nv.shared.reserved.0     --------------------------
	.section	.nv.shared.reserved.0,"aw",@nobits
	.align	8
	.weak		__nv_reservedSMEM_offset_0_alias
	.size		__nv_reservedSMEM_offset_0_alias, 0, 64
	.other		__nv_reservedSMEM_offset_0_alias,@"STO_CUDA_RESERVED_SHARED STV_DEFAULT"
__nv_reservedSMEM_offset_0_alias:
	.zero		0
.nv.shared.reserved.0:
	.zero		64
	.weak		__nv_reservedSMEM_allocation_phase
	.type		__nv_reservedSMEM_allocation_phase,@object
	.size		__nv_reservedSMEM_allocation_phase,(.L_0 - __nv_reservedSMEM_allocation_phase)
__nv_reservedSMEM_allocation_phase:
	.zero		1
.L_0:
	.zero		7
	.weak		__nv_reservedSMEM_devtool_atexit_pc
	.type		__nv_reservedSMEM_devtool_atexit_pc,@object
	.size		__nv_reservedSMEM_devtool_atexit_pc,(__nv_reservedSMEM_allocation_mask - __nv_reservedSMEM_devtool_atexit_pc)
__nv_reservedSMEM_devtool_atexit_pc:
	.zero		8
	.weak		__nv_reservedSMEM_allocation_mask
	.type		__nv_reservedSMEM_allocation_mask,@object
	.size		__nv_reservedSMEM_allocation_mask,(.L_2 - __nv_reservedSMEM_allocation_mask)
__nv_reservedSMEM_allocation_mask:
	.zero		4
.L_2:


//--------------------- .nv.constant0.gluon_tcgen05 --------------------------
	.section	.nv.constant0.gluon_tcgen05,"a",@progbits
	.sectionflags	@""
	.align	4
.nv.constant0.gluon_tcgen05:
	.zero		976


//--------------------- SYMBOLS --------------------------

	.type		.nv.reservedSmem.offset0,@object
	.size		.nv.reservedSmem.offset0,0x4
	.type		.nv.reservedSmem.cap,@object
	.size		.nv.reservedSmem.cap,0x4
